//
// Generated by NVIDIA NVVM Compiler
//
// Compiler Build ID: CL-36424714
// Cuda compilation tools, release 13.0, V13.0.88
// Based on NVVM 20.0.0
//

.version 9.0
.target sm_100
.address_size 64

	// .globl	_Z12Position_GPUPfS_S_S_S_S_fii
// _ZZ19Acceleration_SharedPfS_S_S_iiiE2Xs has been demoted
// _ZZ19Acceleration_SharedPfS_S_S_iiiE2Ys has been demoted

.visible .entry _Z12Position_GPUPfS_S_S_S_S_fii(
	.param .u64 .ptr .align 1 _Z12Position_GPUPfS_S_S_S_S_fii_param_0,
	.param .u64 .ptr .align 1 _Z12Position_GPUPfS_S_S_S_S_fii_param_1,
	.param .u64 .ptr .align 1 _Z12Position_GPUPfS_S_S_S_S_fii_param_2,
	.param .u64 .ptr .align 1 _Z12Position_GPUPfS_S_S_S_S_fii_param_3,
	.param .u64 .ptr .align 1 _Z12Position_GPUPfS_S_S_S_S_fii_param_4,
	.param .u64 .ptr .align 1 _Z12Position_GPUPfS_S_S_S_S_fii_param_5,
	.param .f32 _Z12Position_GPUPfS_S_S_S_S_fii_param_6,
	.param .u32 _Z12Position_GPUPfS_S_S_S_S_fii_param_7,
	.param .u32 _Z12Position_GPUPfS_S_S_S_S_fii_param_8
)
{
	.reg .b32 	%r<9>;
	.reg .b32 	%f<22>;
	.reg .b64 	%rd<24>;

	ld.param.u64 	%rd1, [_Z12Position_GPUPfS_S_S_S_S_fii_param_0];
	ld.param.u64 	%rd2, [_Z12Position_GPUPfS_S_S_S_S_fii_param_1];
	ld.param.u64 	%rd3, [_Z12Position_GPUPfS_S_S_S_S_fii_param_2];
	ld.param.u64 	%rd4, [_Z12Position_GPUPfS_S_S_S_S_fii_param_3];
	ld.param.u64 	%rd5, [_Z12Position_GPUPfS_S_S_S_S_fii_param_4];
	ld.param.u64 	%rd6, [_Z12Position_GPUPfS_S_S_S_S_fii_param_5];
	ld.param.f32 	%f1, [_Z12Position_GPUPfS_S_S_S_S_fii_param_6];
	ld.param.u32 	%r1, [_Z12Position_GPUPfS_S_S_S_S_fii_param_7];
	ld.param.u32 	%r2, [_Z12Position_GPUPfS_S_S_S_S_fii_param_8];
	cvta.to.global.u64 	%rd7, %rd6;
	cvta.to.global.u64 	%rd8, %rd4;
	cvta.to.global.u64 	%rd9, %rd2;
	cvta.to.global.u64 	%rd10, %rd5;
	cvta.to.global.u64 	%rd11, %rd3;
	cvta.to.global.u64 	%rd12, %rd1;
	mov.u32 	%r3, %tid.x;
	mov.u32 	%r4, %ctaid.x;
	mov.u32 	%r5, %ntid.x;
	mad.lo.s32 	%r6, %r4, %r5, %r3;
	add.s32 	%r7, %r1, -1;
	mad.lo.s32 	%r8, %r7, %r2, %r6;
	mul.wide.s32 	%rd13, %r8, 4;
	add.s64 	%rd14, %rd12, %rd13;
	ld.global.f32 	%f2, [%rd14];
	mul.wide.s32 	%rd15, %r6, 4;
	add.s64 	%rd16, %rd11, %rd15;
	ld.global.f32 	%f3, [%rd16];
	fma.rn.f32 	%f4, %f1, %f3, %f2;
	add.s64 	%rd17, %rd10, %rd15;
	ld.global.f32 	%f5, [%rd17];
	mul.f32 	%f6, %f1, %f5;
	mul.f32 	%f7, %f1, %f6;
	fma.rn.f32 	%f8, %f7, 0f3F000000, %f4;
	mul.wide.s32 	%rd18, %r2, 4;
	add.s64 	%rd19, %rd14, %rd18;
	st.global.f32 	[%rd19], %f8;
	add.s64 	%rd20, %rd9, %rd13;
	ld.global.f32 	%f9, [%rd20];
	add.s64 	%rd21, %rd8, %rd15;
	ld.global.f32 	%f10, [%rd21];
	fma.rn.f32 	%f11, %f1, %f10, %f9;
	add.s64 	%rd22, %rd7, %rd15;
	ld.global.f32 	%f12, [%rd22];
	mul.f32 	%f13, %f1, %f12;
	mul.f32 	%f14, %f1, %f13;
	fma.rn.f32 	%f15, %f14, 0f3F000000, %f11;
	add.s64 	%rd23, %rd20, %rd18;
	st.global.f32 	[%rd23], %f15;
	ld.global.f32 	%f16, [%rd17];
	ld.global.f32 	%f17, [%rd16];
	fma.rn.f32 	%f18, %f1, %f16, %f17;
	st.global.f32 	[%rd16], %f18;
	ld.global.f32 	%f19, [%rd22];
	ld.global.f32 	%f20, [%rd21];
	fma.rn.f32 	%f21, %f1, %f19, %f20;
	st.global.f32 	[%rd21], %f21;
	ret;

}
	// .globl	_Z16Acceleration_GPUPfS_S_S_ii
.visible .entry _Z16Acceleration_GPUPfS_S_S_ii(
	.param .u64 .ptr .align 1 _Z16Acceleration_GPUPfS_S_S_ii_param_0,
	.param .u64 .ptr .align 1 _Z16Acceleration_GPUPfS_S_S_ii_param_1,
	.param .u64 .ptr .align 1 _Z16Acceleration_GPUPfS_S_S_ii_param_2,
	.param .u64 .ptr .align 1 _Z16Acceleration_GPUPfS_S_S_ii_param_3,
	.param .u32 _Z16Acceleration_GPUPfS_S_S_ii_param_4,
	.param .u32 _Z16Acceleration_GPUPfS_S_S_ii_param_5
)
{
	.reg .pred 	%p<16>;
	.reg .b32 	%r<43>;
	.reg .b32 	%f<120>;
	.reg .b64 	%rd<32>;

	ld.param.u64 	%rd10, [_Z16Acceleration_GPUPfS_S_S_ii_param_0];
	ld.param.u64 	%rd11, [_Z16Acceleration_GPUPfS_S_S_ii_param_1];
	ld.param.u64 	%rd8, [_Z16Acceleration_GPUPfS_S_S_ii_param_2];
	ld.param.u64 	%rd9, [_Z16Acceleration_GPUPfS_S_S_ii_param_3];
	ld.param.u32 	%r25, [_Z16Acceleration_GPUPfS_S_S_ii_param_4];
	ld.param.u32 	%r24, [_Z16Acceleration_GPUPfS_S_S_ii_param_5];
	cvta.to.global.u64 	%rd1, %rd11;
	cvta.to.global.u64 	%rd2, %rd10;
	mov.u32 	%r1, %tid.x;
	mov.u32 	%r26, %ctaid.x;
	mov.u32 	%r27, %ntid.x;
	mul.lo.s32 	%r2, %r26, %r27;
	add.s32 	%r3, %r2, %r1;
	add.s32 	%r28, %r25, -1;
	mul.lo.s32 	%r4, %r28, %r24;
	setp.lt.s32 	%p1, %r24, 1;
	mov.f32 	%f104, 0f00000000;
	mov.f32 	%f105, %f104;
	@%p1 bra 	$L__BB1_22;
	add.s32 	%r30, %r4, %r3;
	mul.wide.s32 	%rd12, %r30, 4;
	add.s64 	%rd3, %rd2, %rd12;
	add.s64 	%rd4, %rd1, %rd12;
	and.b32  	%r5, %r24, 3;
	setp.lt.u32 	%p2, %r24, 4;
	mov.f32 	%f105, 0f00000000;
	mov.b32 	%r39, 0;
	mov.f32 	%f104, %f105;
	@%p2 bra 	$L__BB1_16;
	and.b32  	%r39, %r24, 2147483644;
	mul.wide.s32 	%rd13, %r4, 4;
	add.s64 	%rd31, %rd13, 12;
	neg.s32 	%r36, %r3;
	mov.f32 	%f105, 0f00000000;
	mov.b32 	%r38, 0;
	mov.u32 	%r37, %r4;
$L__BB1_3:
	setp.eq.s32 	%p3, %r36, 0;
	@%p3 bra 	$L__BB1_6;
	mul.wide.s32 	%rd14, %r37, 4;
	add.s64 	%rd15, %rd2, %rd14;
	ld.global.f32 	%f50, [%rd15];
	ld.global.f32 	%f51, [%rd3];
	sub.f32 	%f3, %f50, %f51;
	add.s64 	%rd16, %rd1, %rd14;
	ld.global.f32 	%f52, [%rd16];
	ld.global.f32 	%f53, [%rd4];
	sub.f32 	%f4, %f52, %f53;
	mul.f32 	%f54, %f4, %f4;
	fma.rn.f32 	%f55, %f3, %f3, %f54;
	sqrt.rn.f32 	%f5, %f55;
	setp.leu.f32 	%p4, %f5, 0f3C23D70A;
	@%p4 bra 	$L__BB1_6;
	mul.f32 	%f56, %f5, %f5;
	mul.f32 	%f57, %f5, %f56;
	mov.f32 	%f58, 0f41200000;
	div.rn.f32 	%f59, %f58, %f57;
	fma.rn.f32 	%f104, %f3, %f59, %f104;
	fma.rn.f32 	%f105, %f4, %f59, %f105;
$L__BB1_6:
	add.s32 	%r32, %r38, 1;
	setp.eq.s32 	%p5, %r32, %r3;
	@%p5 bra 	$L__BB1_9;
	add.s64 	%rd17, %rd2, %rd31;
	ld.global.f32 	%f60, [%rd17+-8];
	ld.global.f32 	%f61, [%rd3];
	sub.f32 	%f10, %f60, %f61;
	add.s64 	%rd18, %rd1, %rd31;
	ld.global.f32 	%f62, [%rd18+-8];
	ld.global.f32 	%f63, [%rd4];
	sub.f32 	%f11, %f62, %f63;
	mul.f32 	%f64, %f11, %f11;
	fma.rn.f32 	%f65, %f10, %f10, %f64;
	sqrt.rn.f32 	%f12, %f65;
	setp.leu.f32 	%p6, %f12, 0f3C23D70A;
	@%p6 bra 	$L__BB1_9;
	mul.f32 	%f66, %f12, %f12;
	mul.f32 	%f67, %f12, %f66;
	mov.f32 	%f68, 0f41200000;
	div.rn.f32 	%f69, %f68, %f67;
	fma.rn.f32 	%f104, %f10, %f69, %f104;
	fma.rn.f32 	%f105, %f11, %f69, %f105;
$L__BB1_9:
	add.s32 	%r33, %r38, 2;
	setp.eq.s32 	%p7, %r33, %r3;
	@%p7 bra 	$L__BB1_12;
	add.s64 	%rd19, %rd2, %rd31;
	ld.global.f32 	%f70, [%rd19+-4];
	ld.global.f32 	%f71, [%rd3];
	sub.f32 	%f17, %f70, %f71;
	add.s64 	%rd20, %rd1, %rd31;
	ld.global.f32 	%f72, [%rd20+-4];
	ld.global.f32 	%f73, [%rd4];
	sub.f32 	%f18, %f72, %f73;
	mul.f32 	%f74, %f18, %f18;
	fma.rn.f32 	%f75, %f17, %f17, %f74;
	sqrt.rn.f32 	%f19, %f75;
	setp.leu.f32 	%p8, %f19, 0f3C23D70A;
	@%p8 bra 	$L__BB1_12;
	mul.f32 	%f76, %f19, %f19;
	mul.f32 	%f77, %f19, %f76;
	mov.f32 	%f78, 0f41200000;
	div.rn.f32 	%f79, %f78, %f77;
	fma.rn.f32 	%f104, %f17, %f79, %f104;
	fma.rn.f32 	%f105, %f18, %f79, %f105;
$L__BB1_12:
	add.s32 	%r34, %r38, 3;
	setp.eq.s32 	%p9, %r34, %r3;
	@%p9 bra 	$L__BB1_15;
	add.s64 	%rd21, %rd2, %rd31;
	ld.global.f32 	%f80, [%rd21];
	ld.global.f32 	%f81, [%rd3];
	sub.f32 	%f24, %f80, %f81;
	add.s64 	%rd22, %rd1, %rd31;
	ld.global.f32 	%f82, [%rd22];
	ld.global.f32 	%f83, [%rd4];
	sub.f32 	%f25, %f82, %f83;
	mul.f32 	%f84, %f25, %f25;
	fma.rn.f32 	%f85, %f24, %f24, %f84;
	sqrt.rn.f32 	%f26, %f85;
	setp.leu.f32 	%p10, %f26, 0f3C23D70A;
	@%p10 bra 	$L__BB1_15;
	mul.f32 	%f86, %f26, %f26;
	mul.f32 	%f87, %f26, %f86;
	mov.f32 	%f88, 0f41200000;
	div.rn.f32 	%f89, %f88, %f87;
	fma.rn.f32 	%f104, %f24, %f89, %f104;
	fma.rn.f32 	%f105, %f25, %f89, %f105;
$L__BB1_15:
	add.s32 	%r38, %r38, 4;
	add.s32 	%r37, %r37, 4;
	add.s64 	%rd31, %rd31, 16;
	add.s32 	%r36, %r36, 4;
	setp.ne.s32 	%p11, %r38, %r39;
	@%p11 bra 	$L__BB1_3;
$L__BB1_16:
	setp.eq.s32 	%p12, %r5, 0;
	@%p12 bra 	$L__BB1_22;
	add.s32 	%r42, %r39, %r4;
	sub.s32 	%r35, %r39, %r2;
	sub.s32 	%r41, %r35, %r1;
	neg.s32 	%r40, %r5;
$L__BB1_18:
	.pragma "nounroll";
	setp.eq.s32 	%p13, %r41, 0;
	@%p13 bra 	$L__BB1_21;
	mul.wide.s32 	%rd23, %r42, 4;
	add.s64 	%rd24, %rd2, %rd23;
	ld.global.f32 	%f90, [%rd24];
	ld.global.f32 	%f91, [%rd3];
	sub.f32 	%f37, %f90, %f91;
	add.s64 	%rd25, %rd1, %rd23;
	ld.global.f32 	%f92, [%rd25];
	ld.global.f32 	%f93, [%rd4];
	sub.f32 	%f38, %f92, %f93;
	mul.f32 	%f94, %f38, %f38;
	fma.rn.f32 	%f95, %f37, %f37, %f94;
	sqrt.rn.f32 	%f39, %f95;
	setp.leu.f32 	%p14, %f39, 0f3C23D70A;
	@%p14 bra 	$L__BB1_21;
	mul.f32 	%f96, %f39, %f39;
	mul.f32 	%f97, %f39, %f96;
	mov.f32 	%f98, 0f41200000;
	div.rn.f32 	%f99, %f98, %f97;
	fma.rn.f32 	%f104, %f37, %f99, %f104;
	fma.rn.f32 	%f105, %f38, %f99, %f105;
$L__BB1_21:
	add.s32 	%r42, %r42, 1;
	add.s32 	%r41, %r41, 1;
	add.s32 	%r40, %r40, 1;
	setp.ne.s32 	%p15, %r40, 0;
	@%p15 bra 	$L__BB1_18;
$L__BB1_22:
	cvta.to.global.u64 	%rd26, %rd8;
	cvta.to.global.u64 	%rd27, %rd9;
	mul.wide.s32 	%rd28, %r3, 4;
	add.s64 	%rd29, %rd26, %rd28;
	st.global.f32 	[%rd29], %f104;
	add.s64 	%rd30, %rd27, %rd28;
	st.global.f32 	[%rd30], %f105;
	ret;

}
	// .globl	_Z19Acceleration_SharedPfS_S_S_iii
.visible .entry _Z19Acceleration_SharedPfS_S_S_iii(
	.param .u64 .ptr .align 1 _Z19Acceleration_SharedPfS_S_S_iii_param_0,
	.param .u64 .ptr .align 1 _Z19Acceleration_SharedPfS_S_S_iii_param_1,
	.param .u64 .ptr .align 1 _Z19Acceleration_SharedPfS_S_S_iii_param_2,
	.param .u64 .ptr .align 1 _Z19Acceleration_SharedPfS_S_S_iii_param_3,
	.param .u32 _Z19Acceleration_SharedPfS_S_S_iii_param_4,
	.param .u32 _Z19Acceleration_SharedPfS_S_S_iii_param_5,
	.param .u32 _Z19Acceleration_SharedPfS_S_S_iii_param_6
)
{
	.reg .pred 	%p<23>;
	.reg .b32 	%r<49>;
	.reg .b32 	%f<147>;
	.reg .b64 	%rd<18>;
	// demoted variable
	.shared .align 4 .b8 _ZZ19Acceleration_SharedPfS_S_S_iiiE2Xs[1024];
	// demoted variable
	.shared .align 4 .b8 _ZZ19Acceleration_SharedPfS_S_S_iiiE2Ys[1024];
	ld.param.u64 	%rd5, [_Z19Acceleration_SharedPfS_S_S_iii_param_0];
	ld.param.u64 	%rd6, [_Z19Acceleration_SharedPfS_S_S_iii_param_1];
	ld.param.u64 	%rd3, [_Z19Acceleration_SharedPfS_S_S_iii_param_2];
	ld.param.u64 	%rd4, [_Z19Acceleration_SharedPfS_S_S_iii_param_3];
	ld.param.u32 	%r23, [_Z19Acceleration_SharedPfS_S_S_iii_param_4];
	ld.param.u32 	%r24, [_Z19Acceleration_SharedPfS_S_S_iii_param_5];
	ld.param.u32 	%r22, [_Z19Acceleration_SharedPfS_S_S_iii_param_6];
	cvta.to.global.u64 	%rd1, %rd6;
	cvta.to.global.u64 	%rd2, %rd5;
	mov.u32 	%r1, %tid.x;
	mov.u32 	%r25, %ctaid.x;
	mov.u32 	%r2, %ntid.x;
	mad.lo.s32 	%r3, %r25, %r2, %r1;
	add.s32 	%r26, %r23, -1;
	mul.lo.s32 	%r4, %r26, %r24;
	add.s32 	%r27, %r4, %r3;
	mul.wide.s32 	%rd7, %r27, 4;
	add.s64 	%rd8, %rd2, %rd7;
	ld.global.f32 	%f1, [%rd8];
	add.s64 	%rd9, %rd1, %rd7;
	ld.global.f32 	%f2, [%rd9];
	setp.lt.s32 	%p1, %r22, 1;
	mov.f32 	%f129, 0f00000000;
	mov.f32 	%f130, %f129;
	@%p1 bra 	$L__BB2_29;
	add.s32 	%r5, %r4, %r1;
	shl.b32 	%r29, %r1, 2;
	mov.u32 	%r30, _ZZ19Acceleration_SharedPfS_S_S_iiiE2Xs;
	add.s32 	%r6, %r30, %r29;
	mov.u32 	%r31, _ZZ19Acceleration_SharedPfS_S_S_iiiE2Ys;
	add.s32 	%r7, %r31, %r29;
	and.b32  	%r8, %r2, 3;
	and.b32  	%r9, %r2, 2044;
	mov.f32 	%f130, 0f00000000;
	mov.b32 	%r46, 0;
	mov.f32 	%f129, %f130;
$L__BB2_2:
	setp.lt.u32 	%p2, %r2, 4;
	mul.lo.s32 	%r11, %r46, %r2;
	add.s32 	%r33, %r5, %r11;
	mul.wide.u32 	%rd10, %r33, 4;
	add.s64 	%rd11, %rd2, %rd10;
	ld.global.f32 	%f65, [%rd11];
	st.shared.f32 	[%r6], %f65;
	add.s64 	%rd12, %rd1, %rd10;
	ld.global.f32 	%f66, [%rd12];
	st.shared.f32 	[%r7], %f66;
	bar.sync 	0;
	mov.b32 	%r48, 0;
	@%p2 bra 	$L__BB2_17;
	mov.b32 	%r47, 0;
$L__BB2_4:
	add.s32 	%r13, %r47, %r11;
	setp.eq.s32 	%p3, %r13, %r3;
	shl.b32 	%r35, %r47, 2;
	add.s32 	%r14, %r30, %r35;
	mov.u32 	%r37, _ZZ19Acceleration_SharedPfS_S_S_iiiE2Ys;
	add.s32 	%r15, %r37, %r35;
	@%p3 bra 	$L__BB2_7;
	ld.shared.f32 	%f67, [%r14];
	sub.f32 	%f7, %f67, %f1;
	ld.shared.f32 	%f68, [%r15];
	sub.f32 	%f8, %f68, %f2;
	mul.f32 	%f69, %f8, %f8;
	fma.rn.f32 	%f70, %f7, %f7, %f69;
	sqrt.rn.f32 	%f9, %f70;
	setp.leu.f32 	%p4, %f9, 0f3C23D70A;
	@%p4 bra 	$L__BB2_7;
	mul.f32 	%f71, %f9, %f9;
	mul.f32 	%f72, %f9, %f71;
	mov.f32 	%f73, 0f41200000;
	div.rn.f32 	%f74, %f73, %f72;
	fma.rn.f32 	%f129, %f7, %f74, %f129;
	fma.rn.f32 	%f130, %f8, %f74, %f130;
$L__BB2_7:
	add.s32 	%r38, %r13, 1;
	setp.eq.s32 	%p5, %r38, %r3;
	@%p5 bra 	$L__BB2_10;
	ld.shared.f32 	%f75, [%r14+4];
	sub.f32 	%f14, %f75, %f1;
	ld.shared.f32 	%f76, [%r15+4];
	sub.f32 	%f15, %f76, %f2;
	mul.f32 	%f77, %f15, %f15;
	fma.rn.f32 	%f78, %f14, %f14, %f77;
	sqrt.rn.f32 	%f16, %f78;
	setp.leu.f32 	%p6, %f16, 0f3C23D70A;
	@%p6 bra 	$L__BB2_10;
	mul.f32 	%f79, %f16, %f16;
	mul.f32 	%f80, %f16, %f79;
	mov.f32 	%f81, 0f41200000;
	div.rn.f32 	%f82, %f81, %f80;
	fma.rn.f32 	%f129, %f14, %f82, %f129;
	fma.rn.f32 	%f130, %f15, %f82, %f130;
$L__BB2_10:
	add.s32 	%r39, %r13, 2;
	setp.eq.s32 	%p7, %r39, %r3;
	@%p7 bra 	$L__BB2_13;
	ld.shared.f32 	%f83, [%r14+8];
	sub.f32 	%f21, %f83, %f1;
	ld.shared.f32 	%f84, [%r15+8];
	sub.f32 	%f22, %f84, %f2;
	mul.f32 	%f85, %f22, %f22;
	fma.rn.f32 	%f86, %f21, %f21, %f85;
	sqrt.rn.f32 	%f23, %f86;
	setp.leu.f32 	%p8, %f23, 0f3C23D70A;
	@%p8 bra 	$L__BB2_13;
	mul.f32 	%f87, %f23, %f23;
	mul.f32 	%f88, %f23, %f87;
	mov.f32 	%f89, 0f41200000;
	div.rn.f32 	%f90, %f89, %f88;
	fma.rn.f32 	%f129, %f21, %f90, %f129;
	fma.rn.f32 	%f130, %f22, %f90, %f130;
$L__BB2_13:
	add.s32 	%r40, %r13, 3;
	setp.eq.s32 	%p9, %r40, %r3;
	@%p9 bra 	$L__BB2_16;
	ld.shared.f32 	%f91, [%r14+12];
	sub.f32 	%f28, %f91, %f1;
	ld.shared.f32 	%f92, [%r15+12];
	sub.f32 	%f29, %f92, %f2;
	mul.f32 	%f93, %f29, %f29;
	fma.rn.f32 	%f94, %f28, %f28, %f93;
	sqrt.rn.f32 	%f30, %f94;
	setp.leu.f32 	%p10, %f30, 0f3C23D70A;
	@%p10 bra 	$L__BB2_16;
	mul.f32 	%f95, %f30, %f30;
	mul.f32 	%f96, %f30, %f95;
	mov.f32 	%f97, 0f41200000;
	div.rn.f32 	%f98, %f97, %f96;
	fma.rn.f32 	%f129, %f28, %f98, %f129;
	fma.rn.f32 	%f130, %f29, %f98, %f130;
$L__BB2_16:
	add.s32 	%r47, %r47, 4;
	setp.ne.s32 	%p11, %r47, %r9;
	mov.u32 	%r48, %r9;
	@%p11 bra 	$L__BB2_4;
$L__BB2_17:
	setp.eq.s32 	%p12, %r8, 0;
	@%p12 bra 	$L__BB2_28;
	add.s32 	%r18, %r48, %r11;
	setp.eq.s32 	%p13, %r18, %r3;
	shl.b32 	%r41, %r48, 2;
	add.s32 	%r19, %r30, %r41;
	mov.u32 	%r43, _ZZ19Acceleration_SharedPfS_S_S_iiiE2Ys;
	add.s32 	%r20, %r43, %r41;
	@%p13 bra 	$L__BB2_21;
	ld.shared.f32 	%f99, [%r19];
	sub.f32 	%f39, %f99, %f1;
	ld.shared.f32 	%f100, [%r20];
	sub.f32 	%f40, %f100, %f2;
	mul.f32 	%f101, %f40, %f40;
	fma.rn.f32 	%f102, %f39, %f39, %f101;
	sqrt.rn.f32 	%f41, %f102;
	setp.leu.f32 	%p14, %f41, 0f3C23D70A;
	@%p14 bra 	$L__BB2_21;
	mul.f32 	%f103, %f41, %f41;
	mul.f32 	%f104, %f41, %f103;
	mov.f32 	%f105, 0f41200000;
	div.rn.f32 	%f106, %f105, %f104;
	fma.rn.f32 	%f129, %f39, %f106, %f129;
	fma.rn.f32 	%f130, %f40, %f106, %f130;
$L__BB2_21:
	setp.eq.s32 	%p15, %r8, 1;
	@%p15 bra 	$L__BB2_28;
	add.s32 	%r44, %r18, 1;
	setp.eq.s32 	%p16, %r44, %r3;
	@%p16 bra 	$L__BB2_25;
	ld.shared.f32 	%f107, [%r19+4];
	sub.f32 	%f46, %f107, %f1;
	ld.shared.f32 	%f108, [%r20+4];
	sub.f32 	%f47, %f108, %f2;
	mul.f32 	%f109, %f47, %f47;
	fma.rn.f32 	%f110, %f46, %f46, %f109;
	sqrt.rn.f32 	%f48, %f110;
	setp.leu.f32 	%p17, %f48, 0f3C23D70A;
	@%p17 bra 	$L__BB2_25;
	mul.f32 	%f111, %f48, %f48;
	mul.f32 	%f112, %f48, %f111;
	mov.f32 	%f113, 0f41200000;
	div.rn.f32 	%f114, %f113, %f112;
	fma.rn.f32 	%f129, %f46, %f114, %f129;
	fma.rn.f32 	%f130, %f47, %f114, %f130;
$L__BB2_25:
	setp.eq.s32 	%p18, %r8, 2;
	add.s32 	%r45, %r18, 2;
	setp.eq.s32 	%p19, %r45, %r3;
	or.pred  	%p20, %p18, %p19;
	@%p20 bra 	$L__BB2_28;
	ld.shared.f32 	%f115, [%r19+8];
	sub.f32 	%f53, %f115, %f1;
	ld.shared.f32 	%f116, [%r20+8];
	sub.f32 	%f54, %f116, %f2;
	mul.f32 	%f117, %f54, %f54;
	fma.rn.f32 	%f118, %f53, %f53, %f117;
	sqrt.rn.f32 	%f55, %f118;
	setp.leu.f32 	%p21, %f55, 0f3C23D70A;
	@%p21 bra 	$L__BB2_28;
	mul.f32 	%f119, %f55, %f55;
	mul.f32 	%f120, %f55, %f119;
	mov.f32 	%f121, 0f41200000;
	div.rn.f32 	%f122, %f121, %f120;
	fma.rn.f32 	%f129, %f53, %f122, %f129;
	fma.rn.f32 	%f130, %f54, %f122, %f130;
$L__BB2_28:
	bar.sync 	0;
	add.s32 	%r46, %r46, 1;
	setp.ne.s32 	%p22, %r46, %r22;
	@%p22 bra 	$L__BB2_2;
$L__BB2_29:
	cvta.to.global.u64 	%rd13, %rd3;
	cvta.to.global.u64 	%rd14, %rd4;
	mul.wide.s32 	%rd15, %r3, 4;
	add.s64 	%rd16, %rd13, %rd15;
	st.global.f32 	[%rd16], %f129;
	add.s64 	%rd17, %rd14, %rd15;
	st.global.f32 	[%rd17], %f130;
	ret;

}


// ===== COMPILED SASS (sm_100) =====

	.target	sm_100

	.elftype	@"ET_EXEC"


//--------------------- .note.nv.tkinfo           --------------------------
	.section	.note.nv.tkinfo,"",@"SHT_NOTE"
	.sectionflags	@"SHF_NOTE_NV_TKINFO"
	.tkinfo
        /*0018*/ 	.word	0x00000002
        /*0030*/ 	.string	""
        /*0030*/ 	.string	"ptxas"
        /*0030*/ 	.string	"Cuda compilation tools, release 13.0, V13.0.88"
        /*0030*/ 	.string	"Build cuda_13.0.r13.0/compiler.36424714_0"
        /*0030*/ 	.string	"-arch sm_100 -m 64 "



//--------------------- .note.nv.cuinfo           --------------------------
	.section	.note.nv.cuinfo,"",@"SHT_NOTE"
	.sectionflags	@"SHF_NOTE_NV_CUINFO"
        /*0018*/ 	.short	0x0002
        /*001a*/ 	.short	0x0064
        /*001c*/ 	.short	0x0082
	.zero		2


//--------------------- .nv.info                  --------------------------
	.section	.nv.info,"",@"SHT_CUDA_INFO"
	.align	4


	//----- nvinfo : EIATTR_REGCOUNT
	.align		4
        /*0000*/ 	.byte	0x04, 0x2f
        /*0002*/ 	.short	(.L_1 - .L_0)
	.align		4
.L_0:
        /*0004*/ 	.word	index@(_Z12Position_GPUPfS_S_S_S_S_fii)
        /*0008*/ 	.word	0x00000018


	//----- nvinfo : EIATTR_FRAME_SIZE
	.align		4
.L_1:
        /*000c*/ 	.byte	0x04, 0x11
        /*000e*/ 	.short	(.L_3 - .L_2)
	.align		4
.L_2:
        /*0010*/ 	.word	index@(_Z12Position_GPUPfS_S_S_S_S_fii)
        /*0014*/ 	.word	0x00000000


	//----- nvinfo : EIATTR_REGCOUNT
	.align		4
.L_3:
        /*0018*/ 	.byte	0x04, 0x2f
        /*001a*/ 	.short	(.L_5 - .L_4)
	.align		4
.L_4:
        /*001c*/ 	.word	index@(_Z16Acceleration_GPUPfS_S_S_ii)
        /*0020*/ 	.word	0x00000020


	//----- nvinfo : EIATTR_FRAME_SIZE
	.align		4
.L_5:
        /*0024*/ 	.byte	0x04, 0x11
        /*0026*/ 	.short	(.L_7 - .L_6)
	.align		4
.L_6:
        /*0028*/ 	.word	index@($__internal_3_$__cuda_sm3x_div_rn_noftz_f32_slowpath)
        /*002c*/ 	.word	0x00000000


	//----- nvinfo : EIATTR_FRAME_SIZE
	.align		4
.L_7:
        /*0030*/ 	.byte	0x04, 0x11
        /*0032*/ 	.short	(.L_9 - .L_8)
	.align		4
.L_8:
        /*0034*/ 	.word	index@($__internal_2_$__cuda_sm20_sqrt_rn_f32_slowpath)
        /*0038*/ 	.word	0x00000000


	//----- nvinfo : EIATTR_FRAME_SIZE
	.align		4
.L_9:
        /*003c*/ 	.byte	0x04, 0x11
        /*003e*/ 	.short	(.L_11 - .L_10)
	.align		4
.L_10:
        /*0040*/ 	.word	index@(_Z16Acceleration_GPUPfS_S_S_ii)
        /*0044*/ 	.word	0x00000000


	//----- nvinfo : EIATTR_REGCOUNT
	.align		4
.L_11:
        /*0048*/ 	.byte	0x04, 0x2f
        /*004a*/ 	.short	(.L_13 - .L_12)
	.align		4
.L_12:
        /*004c*/ 	.word	index@(_Z19Acceleration_SharedPfS_S_S_iii)
        /*0050*/ 	.word	0x0000001f


	//----- nvinfo : EIATTR_FRAME_SIZE
	.align		4
.L_13:
        /*0054*/ 	.byte	0x04, 0x11
        /*0056*/ 	.short	(.L_15 - .L_14)
	.align		4
.L_14:
        /*0058*/ 	.word	index@($__internal_1_$__cuda_sm3x_div_rn_noftz_f32_slowpath)
        /*005c*/ 	.word	0x00000000


	//----- nvinfo : EIATTR_FRAME_SIZE
	.align		4
.L_15:
        /*0060*/ 	.byte	0x04, 0x11
        /*0062*/ 	.short	(.L_17 - .L_16)
	.align		4
.L_16:
        /*0064*/ 	.word	index@($__internal_0_$__cuda_sm20_sqrt_rn_f32_slowpath)
        /*0068*/ 	.word	0x00000000


	//----- nvinfo : EIATTR_FRAME_SIZE
	.align		4
.L_17:
        /*006c*/ 	.byte	0x04, 0x11
        /*006e*/ 	.short	(.L_19 - .L_18)
	.align		4
.L_18:
        /*0070*/ 	.word	index@(_Z19Acceleration_SharedPfS_S_S_iii)
        /*0074*/ 	.word	0x00000000


	//----- nvinfo : EIATTR_MIN_STACK_SIZE
	.align		4
.L_19:
        /*0078*/ 	.byte	0x04, 0x12
        /*007a*/ 	.short	(.L_21 - .L_20)
	.align		4
.L_20:
        /*007c*/ 	.word	index@(_Z19Acceleration_SharedPfS_S_S_iii)
        /*0080*/ 	.word	0x00000000


	//----- nvinfo : EIATTR_MIN_STACK_SIZE
	.align		4
.L_21:
        /*0084*/ 	.byte	0x04, 0x12
        /*0086*/ 	.short	(.L_23 - .L_22)
	.align		4
.L_22:
        /*0088*/ 	.word	index@(_Z16Acceleration_GPUPfS_S_S_ii)
        /*008c*/ 	.word	0x00000000


	//----- nvinfo : EIATTR_MIN_STACK_SIZE
	.align		4
.L_23:
        /*0090*/ 	.byte	0x04, 0x12
        /*0092*/ 	.short	(.L_25 - .L_24)
	.align		4
.L_24:
        /*0094*/ 	.word	index@(_Z12Position_GPUPfS_S_S_S_S_fii)
        /*0098*/ 	.word	0x00000000
.L_25:


//--------------------- .nv.compat                --------------------------
	.section	.nv.compat,"",@"SHT_CUDA_COMPAT_INFO"
	.align	4
        /*0000*/ 	.byte	0x02, 0x09, 0x00, 0x00, 0x02, 0x02, 0x01, 0x00, 0x02, 0x05, 0x05, 0x00, 0x03, 0x07, 0x01, 0x01
        /*0010*/ 	.byte	0x02, 0x03, 0x00, 0x00, 0x02, 0x06, 0x01, 0x00, 0x04, 0x0b, 0x08, 0x00, 0x01, 0x00, 0x00, 0x00
        /*0020*/ 	.byte	0x00, 0x00, 0x00, 0x00


//--------------------- .nv.info._Z19Acceleration_SharedPfS_S_S_iii --------------------------
	.section	.nv.info._Z19Acceleration_SharedPfS_S_S_iii,"",@"SHT_CUDA_INFO"
	.sectionflags	@""
	.align	4


	//----- nvinfo : EIATTR_CUDA_API_VERSION
	.align		4
        /*0000*/ 	.byte	0x04, 0x37
        /*0002*/ 	.short	(.L_27 - .L_26)
.L_26:
        /*0004*/ 	.word	0x00000082


	//----- nvinfo : EIATTR_KPARAM_INFO
	.align		4
.L_27:
        /*0008*/ 	.byte	0x04, 0x17
        /*000a*/ 	.short	(.L_29 - .L_28)
.L_28:
        /*000c*/ 	.word	0x00000000
        /*0010*/ 	.short	0x0006
        /*0012*/ 	.short	0x0028
        /*0014*/ 	.byte	0x00, 0xf0, 0x11, 0x00


	//----- nvinfo : EIATTR_KPARAM_INFO
	.align		4
.L_29:
        /*0018*/ 	.byte	0x04, 0x17
        /*001a*/ 	.short	(.L_31 - .L_30)
.L_30:
        /*001c*/ 	.word	0x00000000
        /*0020*/ 	.short	0x0005
        /*0022*/ 	.short	0x0024
        /*0024*/ 	.byte	0x00, 0xf0, 0x11, 0x00


	//----- nvinfo : EIATTR_KPARAM_INFO
	.align		4
.L_31:
        /*0028*/ 	.byte	0x04, 0x17
        /*002a*/ 	.short	(.L_33 - .L_32)
.L_32:
        /*002c*/ 	.word	0x00000000
        /*0030*/ 	.short	0x0004
        /*0032*/ 	.short	0x0020
        /*0034*/ 	.byte	0x00, 0xf0, 0x11, 0x00


	//----- nvinfo : EIATTR_KPARAM_INFO
	.align		4
.L_33:
        /*0038*/ 	.byte	0x04, 0x17
        /*003a*/ 	.short	(.L_35 - .L_34)
.L_34:
        /*003c*/ 	.word	0x00000000
        /*0040*/ 	.short	0x0003
        /*0042*/ 	.short	0x0018
        /*0044*/ 	.byte	0x00, 0xf5, 0x21, 0x00


	//----- nvinfo : EIATTR_KPARAM_INFO
	.align		4
.L_35:
        /*0048*/ 	.byte	0x04, 0x17
        /*004a*/ 	.short	(.L_37 - .L_36)
.L_36:
        /*004c*/ 	.word	0x00000000
        /*0050*/ 	.short	0x0002
        /*0052*/ 	.short	0x0010
        /*0054*/ 	.byte	0x00, 0xf5, 0x21, 0x00


	//----- nvinfo : EIATTR_KPARAM_INFO
	.align		4
.L_37:
        /*0058*/ 	.byte	0x04, 0x17
        /*005a*/ 	.short	(.L_39 - .L_38)
.L_38:
        /*005c*/ 	.word	0x00000000
        /*0060*/ 	.short	0x0001
        /*0062*/ 	.short	0x0008
        /*0064*/ 	.byte	0x00, 0xf5, 0x21, 0x00


	//----- nvinfo : EIATTR_KPARAM_INFO
	.align		4
.L_39:
        /*0068*/ 	.byte	0x04, 0x17
        /*006a*/ 	.short	(.L_41 - .L_40)
.L_40:
        /*006c*/ 	.word	0x00000000
        /*0070*/ 	.short	0x0000
        /*0072*/ 	.short	0x0000
        /*0074*/ 	.byte	0x00, 0xf5, 0x21, 0x00


	//----- nvinfo : EIATTR_SPARSE_MMA_MASK
	.align		4
.L_41:
        /*0078*/ 	.byte	0x03, 0x50
        /*007a*/ 	.short	0x0000


	//----- nvinfo : EIATTR_MAXREG_COUNT
	.align		4
        /*007c*/ 	.byte	0x03, 0x1b
        /*007e*/ 	.short	0x00ff


	//----- nvinfo : EIATTR_NUM_BARRIERS
	.align		4
        /*0080*/ 	.byte	0x02, 0x4c
        /*0082*/ 	.byte	0x01
	.zero		1


	//----- nvinfo : EIATTR_MERCURY_ISA_VERSION
	.align		4
        /*0084*/ 	.byte	0x03, 0x5f
        /*0086*/ 	.short	0x0101


	//----- nvinfo : EIATTR_VRC_CTA_INIT_COUNT
	.align		4
        /*0088*/ 	.byte	0x02, 0x4a
	.zero		1
	.zero		1


	//----- nvinfo : EIATTR_EXIT_INSTR_OFFSETS
	.align		4
        /*008c*/ 	.byte	0x04, 0x1c
        /*008e*/ 	.short	(.L_43 - .L_42)


	//   ....[0]....
.L_42:
        /*0090*/ 	.word	0x000017c0


	//----- nvinfo : EIATTR_CRS_STACK_SIZE
	.align		4
.L_43:
        /*0094*/ 	.byte	0x04, 0x1e
        /*0096*/ 	.short	(.L_45 - .L_44)
.L_44:
        /*0098*/ 	.word	0x00000000


	//----- nvinfo : EIATTR_CBANK_PARAM_SIZE
	.align		4
.L_45:
        /*009c*/ 	.byte	0x03, 0x19
        /*009e*/ 	.short	0x002c


	//----- nvinfo : EIATTR_PARAM_CBANK
	.align		4
        /*00a0*/ 	.byte	0x04, 0x0a
        /*00a2*/ 	.short	(.L_47 - .L_46)
	.align		4
.L_46:
        /*00a4*/ 	.word	index@(.nv.constant0._Z19Acceleration_SharedPfS_S_S_iii)
        /*00a8*/ 	.short	0x0380
        /*00aa*/ 	.short	0x002c


	//----- nvinfo : EIATTR_SW_WAR
	.align		4
.L_47:
        /*00ac*/ 	.byte	0x04, 0x36
        /*00ae*/ 	.short	(.L_49 - .L_48)
.L_48:
        /*00b0*/ 	.word	0x00000008
.L_49:


//--------------------- .nv.info._Z16Acceleration_GPUPfS_S_S_ii --------------------------
	.section	.nv.info._Z16Acceleration_GPUPfS_S_S_ii,"",@"SHT_CUDA_INFO"
	.sectionflags	@""
	.align	4


	//----- nvinfo : EIATTR_CUDA_API_VERSION
	.align		4
        /*0000*/ 	.byte	0x04, 0x37
        /*0002*/ 	.short	(.L_51 - .L_50)
.L_50:
        /*0004*/ 	.word	0x00000082


	//----- nvinfo : EIATTR_KPARAM_INFO
	.align		4
.L_51:
        /*0008*/ 	.byte	0x04, 0x17
        /*000a*/ 	.short	(.L_53 - .L_52)
.L_52:
        /*000c*/ 	.word	0x00000000
        /*0010*/ 	.short	0x0005
        /*0012*/ 	.short	0x0024
        /*0014*/ 	.byte	0x00, 0xf0, 0x11, 0x00


	//----- nvinfo : EIATTR_KPARAM_INFO
	.align		4
.L_53:
        /*0018*/ 	.byte	0x04, 0x17
        /*001a*/ 	.short	(.L_55 - .L_54)
.L_54:
        /*001c*/ 	.word	0x00000000
        /*0020*/ 	.short	0x0004
        /*0022*/ 	.short	0x0020
        /*0024*/ 	.byte	0x00, 0xf0, 0x11, 0x00


	//----- nvinfo : EIATTR_KPARAM_INFO
	.align		4
.L_55:
        /*0028*/ 	.byte	0x04, 0x17
        /*002a*/ 	.short	(.L_57 - .L_56)
.L_56:
        /*002c*/ 	.word	0x00000000
        /*0030*/ 	.short	0x0003
        /*0032*/ 	.short	0x0018
        /*0034*/ 	.byte	0x00, 0xf5, 0x21, 0x00


	//----- nvinfo : EIATTR_KPARAM_INFO
	.align		4
.L_57:
        /*0038*/ 	.byte	0x04, 0x17
        /*003a*/ 	.short	(.L_59 - .L_58)
.L_58:
        /*003c*/ 	.word	0x00000000
        /*0040*/ 	.short	0x0002
        /*0042*/ 	.short	0x0010
        /*0044*/ 	.byte	0x00, 0xf5, 0x21, 0x00


	//----- nvinfo : EIATTR_KPARAM_INFO
	.align		4
.L_59:
        /*0048*/ 	.byte	0x04, 0x17
        /*004a*/ 	.short	(.L_61 - .L_60)
.L_60:
        /*004c*/ 	.word	0x00000000
        /*0050*/ 	.short	0x0001
        /*0052*/ 	.short	0x0008
        /*0054*/ 	.byte	0x00, 0xf5, 0x21, 0x00


	//----- nvinfo : EIATTR_KPARAM_INFO
	.align		4
.L_61:
        /*0058*/ 	.byte	0x04, 0x17
        /*005a*/ 	.short	(.L_63 - .L_62)
.L_62:
        /*005c*/ 	.word	0x00000000
        /*0060*/ 	.short	0x0000
        /*0062*/ 	.short	0x0000
        /*0064*/ 	.byte	0x00, 0xf5, 0x21, 0x00


	//----- nvinfo : EIATTR_SPARSE_MMA_MASK
	.align		4
.L_63:
        /*0068*/ 	.byte	0x03, 0x50
        /*006a*/ 	.short	0x0000


	//----- nvinfo : EIATTR_MAXREG_COUNT
	.align		4
        /*006c*/ 	.byte	0x03, 0x1b
        /*006e*/ 	.short	0x00ff


	//----- nvinfo : EIATTR_MERCURY_ISA_VERSION
	.align		4
        /*0070*/ 	.byte	0x03, 0x5f
        /*0072*/ 	.short	0x0101


	//----- nvinfo : EIATTR_VRC_CTA_INIT_COUNT
	.align		4
        /*0074*/ 	.byte	0x02, 0x4a
	.zero		1
	.zero		1


	//----- nvinfo : EIATTR_EXIT_INSTR_OFFSETS
	.align		4
        /*0078*/ 	.byte	0x04, 0x1c
        /*007a*/ 	.short	(.L_65 - .L_64)


	//   ....[0]....
.L_64:
        /*007c*/ 	.word	0x00001380


	//----- nvinfo : EIATTR_CRS_STACK_SIZE
	.align		4
.L_65:
        /*0080*/ 	.byte	0x04, 0x1e
        /*0082*/ 	.short	(.L_67 - .L_66)
.L_66:
        /*0084*/ 	.word	0x00000000


	//----- nvinfo : EIATTR_CBANK_PARAM_SIZE
	.align		4
.L_67:
        /*0088*/ 	.byte	0x03, 0x19
        /*008a*/ 	.short	0x0028


	//----- nvinfo : EIATTR_PARAM_CBANK
	.align		4
        /*008c*/ 	.byte	0x04, 0x0a
        /*008e*/ 	.short	(.L_69 - .L_68)
	.align		4
.L_68:
        /*0090*/ 	.word	index@(.nv.constant0._Z16Acceleration_GPUPfS_S_S_ii)
        /*0094*/ 	.short	0x0380
        /*0096*/ 	.short	0x0028


	//----- nvinfo : EIATTR_SW_WAR
	.align		4
.L_69:
        /*0098*/ 	.byte	0x04, 0x36
        /*009a*/ 	.short	(.L_71 - .L_70)
.L_70:
        /*009c*/ 	.word	0x00000008
.L_71:


//--------------------- .nv.info._Z12Position_GPUPfS_S_S_S_S_fii --------------------------
	.section	.nv.info._Z12Position_GPUPfS_S_S_S_S_fii,"",@"SHT_CUDA_INFO"
	.sectionflags	@""
	.align	4


	//----- nvinfo : EIATTR_CUDA_API_VERSION
	.align		4
        /*0000*/ 	.byte	0x04, 0x37
        /*0002*/ 	.short	(.L_73 - .L_72)
.L_72:
        /*0004*/ 	.word	0x00000082


	//----- nvinfo : EIATTR_KPARAM_INFO
	.align		4
.L_73:
        /*0008*/ 	.byte	0x04, 0x17
        /*000a*/ 	.short	(.L_75 - .L_74)
.L_74:
        /*000c*/ 	.word	0x00000000
        /*0010*/ 	.short	0x0008
        /*0012*/ 	.short	0x0038
        /*0014*/ 	.byte	0x00, 0xf0, 0x11, 0x00


	//----- nvinfo : EIATTR_KPARAM_INFO
	.align		4
.L_75:
        /*0018*/ 	.byte	0x04, 0x17
        /*001a*/ 	.short	(.L_77 - .L_76)
.L_76:
        /*001c*/ 	.word	0x00000000
        /*0020*/ 	.short	0x0007
        /*0022*/ 	.short	0x0034
        /*0024*/ 	.byte	0x00, 0xf0, 0x11, 0x00


	//----- nvinfo : EIATTR_KPARAM_INFO
	.align		4
.L_77:
        /*0028*/ 	.byte	0x04, 0x17
        /*002a*/ 	.short	(.L_79 - .L_78)
.L_78:
        /*002c*/ 	.word	0x00000000
        /*0030*/ 	.short	0x0006
        /*0032*/ 	.short	0x0030
        /*0034*/ 	.byte	0x00, 0xf0, 0x11, 0x00


	//----- nvinfo : EIATTR_KPARAM_INFO
	.align		4
.L_79:
        /*0038*/ 	.byte	0x04, 0x17
        /*003a*/ 	.short	(.L_81 - .L_80)
.L_80:
        /*003c*/ 	.word	0x00000000
        /*0040*/ 	.short	0x0005
        /*0042*/ 	.short	0x0028
        /*0044*/ 	.byte	0x00, 0xf5, 0x21, 0x00


	//----- nvinfo : EIATTR_KPARAM_INFO
	.align		4
.L_81:
        /*0048*/ 	.byte	0x04, 0x17
        /*004a*/ 	.short	(.L_83 - .L_82)
.L_82:
        /*004c*/ 	.word	0x00000000
        /*0050*/ 	.short	0x0004
        /*0052*/ 	.short	0x0020
        /*0054*/ 	.byte	0x00, 0xf5, 0x21, 0x00


	//----- nvinfo : EIATTR_KPARAM_INFO
	.align		4
.L_83:
        /*0058*/ 	.byte	0x04, 0x17
        /*005a*/ 	.short	(.L_85 - .L_84)
.L_84:
        /*005c*/ 	.word	0x00000000
        /*0060*/ 	.short	0x0003
        /*0062*/ 	.short	0x0018
        /*0064*/ 	.byte	0x00, 0xf5, 0x21, 0x00


	//----- nvinfo : EIATTR_KPARAM_INFO
	.align		4
.L_85:
        /*0068*/ 	.byte	0x04, 0x17
        /*006a*/ 	.short	(.L_87 - .L_86)
.L_86:
        /*006c*/ 	.word	0x00000000
        /*0070*/ 	.short	0x0002
        /*0072*/ 	.short	0x0010
        /*0074*/ 	.byte	0x00, 0xf5, 0x21, 0x00


	//----- nvinfo : EIATTR_KPARAM_INFO
	.align		4
.L_87:
        /*0078*/ 	.byte	0x04, 0x17
        /*007a*/ 	.short	(.L_89 - .L_88)
.L_88:
        /*007c*/ 	.word	0x00000000
        /*0080*/ 	.short	0x0001
        /*0082*/ 	.short	0x0008
        /*0084*/ 	.byte	0x00, 0xf5, 0x21, 0x00


	//----- nvinfo : EIATTR_KPARAM_INFO
	.align		4
.L_89:
        /*0088*/ 	.byte	0x04, 0x17
        /*008a*/ 	.short	(.L_91 - .L_90)
.L_90:
        /*008c*/ 	.word	0x00000000
        /*0090*/ 	.short	0x0000
        /*0092*/ 	.short	0x0000
        /*0094*/ 	.byte	0x00, 0xf5, 0x21, 0x00


	//----- nvinfo : EIATTR_SPARSE_MMA_MASK
	.align		4
.L_91:
        /*0098*/ 	.byte	0x03, 0x50
        /*009a*/ 	.short	0x0000


	//----- nvinfo : EIATTR_MAXREG_COUNT
	.align		4
        /*009c*/ 	.byte	0x03, 0x1b
        /*009e*/ 	.short	0x00ff


	//----- nvinfo : EIATTR_MERCURY_ISA_VERSION
	.align		4
        /*00a0*/ 	.byte	0x03, 0x5f
        /*00a2*/ 	.short	0x0101


	//----- nvinfo : EIATTR_VRC_CTA_INIT_COUNT
	.align		4
        /*00a4*/ 	.byte	0x02, 0x4a
	.zero		1
	.zero		1


	//----- nvinfo : EIATTR_EXIT_INSTR_OFFSETS
	.align		4
        /*00a8*/ 	.byte	0x04, 0x1c
        /*00aa*/ 	.short	(.L_93 - .L_92)


	//   ....[0]....
.L_92:
        /*00ac*/ 	.word	0x00000300


	//----- nvinfo : EIATTR_CBANK_PARAM_SIZE
	.align		4
.L_93:
        /*00b0*/ 	.byte	0x03, 0x19
        /*00b2*/ 	.short	0x003c


	//----- nvinfo : EIATTR_PARAM_CBANK
	.align		4
        /*00b4*/ 	.byte	0x04, 0x0a
        /*00b6*/ 	.short	(.L_95 - .L_94)
	.align		4
.L_94:
        /*00b8*/ 	.word	index@(.nv.constant0._Z12Position_GPUPfS_S_S_S_S_fii)
        /*00bc*/ 	.short	0x0380
        /*00be*/ 	.short	0x003c


	//----- nvinfo : EIATTR_SW_WAR
	.align		4
.L_95:
        /*00c0*/ 	.byte	0x04, 0x36
        /*00c2*/ 	.short	(.L_97 - .L_96)
.L_96:
        /*00c4*/ 	.word	0x00000008
.L_97:


//--------------------- .nv.callgraph             --------------------------
	.section	.nv.callgraph,"",@"SHT_CUDA_CALLGRAPH"
	.align	4
	.sectionentsize	8
	.align		4
        /*0000*/ 	.word	0x00000000
	.align		4
        /*0004*/ 	.word	0xffffffff
	.align		4
        /*0008*/ 	.word	0x00000000
	.align		4
        /*000c*/ 	.word	0xfffffffe
	.align		4
        /*0010*/ 	.word	0x00000000
	.align		4
        /*0014*/ 	.word	0xfffffffd
	.align		4
        /*0018*/ 	.word	0x00000000
	.align		4
        /*001c*/ 	.word	0xfffffffc


//--------------------- .text._Z19Acceleration_SharedPfS_S_S_iii --------------------------
	.section	.text._Z19Acceleration_SharedPfS_S_S_iii,"ax",@progbits
	.align	128
        .global         _Z19Acceleration_SharedPfS_S_S_iii
        .type           _Z19Acceleration_SharedPfS_S_S_iii,@function
        .size           _Z19Acceleration_SharedPfS_S_S_iii,(.L_x_120 - _Z19Acceleration_SharedPfS_S_S_iii)
        .other          _Z19Acceleration_SharedPfS_S_S_iii,@"STO_CUDA_ENTRY STV_DEFAULT"
_Z19Acceleration_SharedPfS_S_S_iii:
.text._Z19Acceleration_SharedPfS_S_S_iii:
[----:B------:R-:W-:Y:S01]  /*0000*/  LDC R1, c[0x0][0x37c] ;  /* 0x0000df00ff017b82 */ /* 0x000fe20000000800 */
[----:B------:R-:W0:Y:S07]  /*0010*/  S2R R2, SR_TID.X ;  /* 0x0000000000027919 */ /* 0x000e2e0000002100 */
[----:B------:R-:W1:Y:S01]  /*0020*/  LDC.64 R8, c[0x0][0x3a0] ;  /* 0x0000e800ff087b82 */ /* 0x000e620000000a00 */
[----:B------:R-:W2:Y:S01]  /*0030*/  LDCU UR5, c[0x0][0x3a8] ;  /* 0x00007500ff0577ac */ /* 0x000ea20008000800 */
[----:B------:R-:W-:Y:S01]  /*0040*/  MOV R6, RZ ;  /* 0x000000ff00067202 */ /* 0x000fe20000000f00 */
[----:B------:R-:W3:Y:S05]  /*0050*/  LDCU.64 UR10, c[0x0][0x358] ;  /* 0x00006b00ff0a77ac */ /* 0x000eea0008000a00 */
[----:B------:R-:W0:Y:S08]  /*0060*/  S2UR UR4, SR_CTAID.X ;  /* 0x00000000000479c3 */ /* 0x000e300000002500 */
[----:B------:R-:W0:Y:S01]  /*0070*/  LDC R3, c[0x0][0x360] ;  /* 0x0000d800ff037b82 */ /* 0x000e220000000800 */
[----:B--2---:R-:W-:-:S07]  /*0080*/  UISETP.GE.AND UP0, UPT, UR5, 0x1, UPT ;  /* 0x000000010500788c */ /* 0x004fce000bf06270 */
[----:B------:R-:W2:Y:S01]  /*0090*/  LDC.64 R12, c[0x0][0x380] ;  /* 0x0000e000ff0c7b82 */ /* 0x000ea20000000a00 */
[----:B-1----:R-:W-:-:S07]  /*00a0*/  IADD3 R0, PT, PT, R8, -0x1, RZ ;  /* 0xffffffff08007810 */ /* 0x002fce0007ffe0ff */
[----:B------:R-:W1:Y:S01]  /*00b0*/  LDC.64 R14, c[0x0][0x388] ;  /* 0x0000e200ff0e7b82 */ /* 0x000e620000000a00 */
[----:B0-----:R-:W-:-:S04]  /*00c0*/  IMAD R4, R3, UR4, R2 ;  /* 0x0000000403047c24 */ /* 0x001fc8000f8e0202 */
[----:B------:R-:W-:-:S04]  /*00d0*/  IMAD R5, R0, R9, R4 ;  /* 0x0000000900057224 */ /* 0x000fc800078e0204 */
[----:B--2---:R-:W-:-:S04]  /*00e0*/  IMAD.WIDE R12, R5, 0x4, R12 ;  /* 0x00000004050c7825 */ /* 0x004fc800078e020c */
[----:B-1----:R-:W-:-:S04]  /*00f0*/  IMAD.WIDE R14, R5, 0x4, R14 ;  /* 0x00000004050e7825 */ /* 0x002fc800078e020e */
[----:B------:R-:W-:Y:S01]  /*0100*/  HFMA2 R5, -RZ, RZ, 0, 0 ;  /* 0x00000000ff057431 */ /* 0x000fe200000001ff */
[----:B---3--:R-:W-:Y:S06]  /*0110*/  BRA.U !UP0, `(.L_x_0) ;  /* 0x0000001508907547 */ /* 0x008fec000b800000 */
[----:B------:R-:W5:Y:S01]  /*0120*/  LDG.E R8, desc[UR10][R14.64] ;  /* 0x0000000a0e087981 */ /* 0x000f62000c1e1900 */
[----:B------:R-:W0:Y:S01]  /*0130*/  S2UR UR7, SR_CgaCtaId ;  /* 0x00000000000779c3 */ /* 0x000e220000008800 */
[----:B------:R-:W-:Y:S02]  /*0140*/  UMOV UR4, 0x400 ;  /* 0x0000040000047882 */ /* 0x000fe40000000000 */
[----:B------:R-:W-:Y:S01]  /*0150*/  UIADD3 UR5, UPT, UPT, UR4, 0x400, URZ ;  /* 0x0000040004057890 */ /* 0x000fe2000fffe0ff */
[----:B------:R1:W5:Y:S01]  /*0160*/  LDG.E R7, desc[UR10][R12.64] ;  /* 0x0000000a0c077981 */ /* 0x000362000c1e1900 */
[----:B------:R-:W-:Y:S01]  /*0170*/  IMAD R9, R0, R9, R2 ;  /* 0x0000000900097224 */ /* 0x000fe200078e0202 */
[C---:B------:R-:W-:Y:S02]  /*0180*/  LOP3.LUT R10, R3.reuse, 0x3, RZ, 0xc0, !PT ;  /* 0x00000003030a7812 */ /* 0x040fe400078ec0ff */
[----:B------:R-:W-:Y:S02]  /*0190*/  LOP3.LUT R11, R3, 0x7fc, RZ, 0xc0, !PT ;  /* 0x000007fc030b7812 */ /* 0x000fe400078ec0ff */
[----:B------:R-:W-:-:S02]  /*01a0*/  MOV R6, RZ ;  /* 0x000000ff00067202 */ /* 0x000fc40000000f00 */
[----:B------:R-:W-:Y:S01]  /*01b0*/  MOV R5, RZ ;  /* 0x000000ff00057202 */ /* 0x000fe20000000f00 */
[----:B0-----:R-:W-:Y:S02]  /*01c0*/  ULEA UR6, UR7, UR4, 0x18 ;  /* 0x0000000407067291 */ /* 0x001fe4000f8ec0ff */
[----:B------:R-:W-:-:S04]  /*01d0*/  ULEA UR5, UR7, UR5, 0x18 ;  /* 0x0000000507057291 */ /* 0x000fc8000f8ec0ff */
[C---:B-1----:R-:W-:Y:S02]  /*01e0*/  LEA R12, R2.reuse, UR6, 0x2 ;  /* 0x00000006020c7c11 */ /* 0x042fe4000f8e10ff */
[----:B------:R-:W-:Y:S01]  /*01f0*/  LEA R13, R2, UR5, 0x2 ;  /* 0x00000005020d7c11 */ /* 0x000fe2000f8e10ff */
[----:B------:R-:W-:-:S06]  /*0200*/  UMOV UR4, URZ ;  /* 0x000000ff00047c82 */ /* 0x000fcc0008000000 */
.L_x_52:
[----:B0-----:R-:W0:Y:S01]  /*0210*/  LDC.64 R16, c[0x0][0x380] ;  /* 0x0000e000ff107b82 */ /* 0x001e220000000a00 */
[----:B------:R-:W-:Y:S01]  /*0220*/  IMAD R22, R3, UR4, RZ ;  /* 0x0000000403167c24 */ /* 0x000fe2000f8e02ff */
[----:B------:R-:W1:Y:S04]  /*0230*/  LDCU UR5, c[0x0][0x3a8] ;  /* 0x00007500ff0577ac */ /* 0x000e680008000800 */
[----:B------:R-:W-:Y:S02]  /*0240*/  IADD3 R19, PT, PT, R9, R22, RZ ;  /* 0x0000001609137210 */ /* 0x000fe40007ffe0ff */
[----:B------:R-:W2:Y:S03]  /*0250*/  LDC.64 R14, c[0x0][0x388] ;  /* 0x0000e200ff0e7b82 */ /* 0x000ea60000000a00 */
[----:B0-----:R-:W-:-:S06]  /*0260*/  IMAD.WIDE.U32 R16, R19, 0x4, R16 ;  /* 0x0000000413107825 */ /* 0x001fcc00078e0010 */
[----:B------:R-:W3:Y:S01]  /*0270*/  LDG.E R17, desc[UR10][R16.64] ;  /* 0x0000000a10117981 */ /* 0x000ee2000c1e1900 */
[----:B--2---:R-:W-:-:S06]  /*0280*/  IMAD.WIDE.U32 R18, R19, 0x4, R14 ;  /* 0x0000000413127825 */ /* 0x004fcc00078e000e */
[----:B------:R-:W2:Y:S01]  /*0290*/  LDG.E R18, desc[UR10][R18.64] ;  /* 0x0000000a12127981 */ /* 0x000ea2000c1e1900 */
[----:B------:R-:W-:Y:S01]  /*02a0*/  ISETP.GE.U32.AND P0, PT, R3, 0x4, PT ;  /* 0x000000040300780c */ /* 0x000fe20003f06070 */
[----:B------:R-:W-:Y:S01]  /*02b0*/  UIADD3 UR4, UPT, UPT, UR4, 0x1, URZ ;  /* 0x0000000104047890 */ /* 0x000fe2000fffe0ff */
[----:B------:R-:W-:-:S03]  /*02c0*/  HFMA2 R21, -RZ, RZ, 0, 0 ;  /* 0x00000000ff157431 */ /* 0x000fc600000001ff */
[----:B-1----:R-:W-:Y:S01]  /*02d0*/  UISETP.NE.AND UP0, UPT, UR4, UR5, UPT ;  /* 0x000000050400728c */ /* 0x002fe2000bf05270 */
[----:B------:R-:W-:Y:S01]  /*02e0*/  MOV R14, 0x41200000 ;  /* 0x41200000000e7802 */ /* 0x000fe20000000f00 */
[----:B---3--:R0:W-:Y:S04]  /*02f0*/  STS [R12], R17 ;  /* 0x000000110c007388 */ /* 0x0081e80000000800 */
[----:B--2---:R0:W-:Y:S01]  /*0300*/  STS [R13], R18 ;  /* 0x000000120d007388 */ /* 0x0041e20000000800 */
[----:B------:R-:W-:Y:S06]  /*0310*/  BAR.SYNC.DEFER_BLOCKING 0x0 ;  /* 0x0000000000007b1d */ /* 0x000fec0000010000 */
[----:B------:R-:W-:Y:S05]  /*0320*/  @!P0 BRA `(.L_x_1) ;  /* 0x0000000800d88947 */ /* 0x000fea0003800000 */
[----:B------:R-:W-:-:S05]  /*0330*/  UMOV UR5, URZ ;  /* 0x000000ff00057c82 */ /* 0x000fca0008000000 */
.L_x_30:
[----:B------:R-:W1:Y:S01]  /*0340*/  S2UR UR8, SR_CgaCtaId ;  /* 0x00000000000879c3 */ /* 0x000e620000008800 */
[----:B0-----:R-:W-:Y:S01]  /*0350*/  IADD3 R17, PT, PT, R22, UR5, RZ ;  /* 0x0000000516117c10 */ /* 0x001fe2000fffe0ff */
[----:B------:R-:W-:Y:S01]  /*0360*/  UMOV UR7, 0x400 ;  /* 0x0000040000077882 */ /* 0x000fe20000000000 */
[----:B------:R-:W-:Y:S01]  /*0370*/  BSSY.RECONVERGENT B2, `(.L_x_2) ;  /* 0x000002f000027945 */ /* 0x000fe20003800200 */
[----:B------:R-:W-:Y:S01]  /*0380*/  UIADD3 UR7, UPT, UPT, UR7, 0x400, URZ ;  /* 0x0000040007077890 */ /* 0x000fe2000fffe0ff */
[----:B------:R-:W-:-:S03]  /*0390*/  ISETP.NE.AND P0, PT, R17, R4, PT ;  /* 0x000000041100720c */ /* 0x000fc60003f05270 */
[----:B-1----:R-:W-:Y:S02]  /*03a0*/  ULEA UR7, UR8, UR7, 0x18 ;  /* 0x0000000708077291 */ /* 0x002fe4000f8ec0ff */
[----:B------:R-:W-:Y:S02]  /*03b0*/  ULEA UR8, UR5, UR6, 0x2 ;  /* 0x0000000605087291 */ /* 0x000fe4000f8e10ff */
[----:B------:R-:W-:Y:S02]  /*03c0*/  ULEA UR7, UR5, UR7, 0x2 ;  /* 0x0000000705077291 */ /* 0x000fe4000f8e10ff */
[----:B------:R-:W-:-:S06]  /*03d0*/  UIADD3 UR5, UPT, UPT, UR5, 0x4, URZ ;  /* 0x0000000405057890 */ /* 0x000fcc000fffe0ff */
[----:B------:R-:W-:Y:S01]  /*03e0*/  ISETP.NE.AND P2, PT, R11, UR5, PT ;  /* 0x000000050b007c0c */ /* 0x000fe2000bf45270 */
[----:B------:R-:W-:-:S12]  /*03f0*/  @!P0 BRA `(.L_x_3) ;  /* 0x0000000000988947 */ /* 0x000fd80003800000 */
[----:B------:R-:W0:Y:S01]  /*0400*/  LDS R15, [UR7] ;  /* 0x00000007ff0f7984 */ /* 0x000e220008000800 */
[----:B------:R-:W-:Y:S03]  /*0410*/  BSSY.RECONVERGENT B0, `(.L_x_4) ;  /* 0x0000011000007945 */ /* 0x000fe60003800200 */
[----:B------:R-:W1:Y:S01]  /*0420*/  LDS R16, [UR8] ;  /* 0x00000008ff107984 */ /* 0x000e620008000800 */
[----:B0----5:R-:W-:Y:S01]  /*0430*/  FADD R15, -R8, R15 ;  /* 0x0000000f080f7221 */ /* 0x021fe20000000100 */
[----:B-1----:R-:W-:-:S03]  /*0440*/  FADD R16, -R7, R16 ;  /* 0x0000001007107221 */ /* 0x002fc60000000100 */
[----:B------:R-:W-:-:S04]  /*0450*/  FMUL R19, R15, R15 ;  /* 0x0000000f0f137220 */ /* 0x000fc80000400000 */
[----:B------:R-:W-:-:S04]  /*0460*/  FFMA R2, R16, R16, R19 ;  /* 0x0000001010027223 */ /* 0x000fc80000000013 */
[----:B------:R0:W1:Y:S01]  /*0470*/  MUFU.RSQ R19, R2 ;  /* 0x0000000200137308 */ /* 0x0000620000001400 */
[----:B------:R-:W-:-:S04]  /*0480*/  IADD3 R0, PT, PT, R2, -0xd000000, RZ ;  /* 0xf300000002007810 */ /* 0x000fc80007ffe0ff */
[----:B------:R-:W-:-:S13]  /*0490*/  ISETP.GT.U32.AND P0, PT, R0, 0x727fffff, PT ;  /* 0x727fffff0000780c */ /* 0x000fda0003f04070 */
[----:B01----:R-:W-:Y:S05]  /*04a0*/  @!P0 BRA `(.L_x_5) ;  /* 0x00000000000c8947 */ /* 0x003fea0003800000 */
[----:B------:R-:W-:-:S07]  /*04b0*/  MOV R0, 0x4d0 ;  /* 0x000004d000007802 */ /* 0x000fce0000000f00 */
[----:B------:R-:W-:Y:S05]  /*04c0*/  CALL.REL.NOINC `($__internal_0_$__cuda_sm20_sqrt_rn_f32_slowpath) ;  /* 0x0000001000c07944 */ /* 0x000fea0003c00000 */
[----:B------:R-:W-:Y:S05]  /*04d0*/  BRA `(.L_x_6) ;  /* 0x0000000000107947 */ /* 0x000fea0003800000 */
.L_x_5:
[----:B------:R-:W-:Y:S01]  /*04e0*/  FMUL.FTZ R24, R2, R19 ;  /* 0x0000001302187220 */ /* 0x000fe20000410000 */
[----:B------:R-:W-:-:S03]  /*04f0*/  FMUL.FTZ R0, R19, 0.5 ;  /* 0x3f00000013007820 */ /* 0x000fc60000410000 */
[----:B------:R-:W-:-:S04]  /*0500*/  FFMA R19, -R24, R24, R2 ;  /* 0x0000001818137223 */ /* 0x000fc80000000102 */
[----:B------:R-:W-:-:S07]  /*0510*/  FFMA R24, R19, R0, R24 ;  /* 0x0000000013187223 */ /* 0x000fce0000000018 */
.L_x_6:
[----:B------:R-:W-:Y:S05]  /*0520*/  BSYNC.RECONVERGENT B0 ;  /* 0x0000000000007941 */ /* 0x000fea0003800200 */
.L_x_4:
[----:B------:R-:W-:-:S13]  /*0530*/  FSETP.GT.AND P0, PT, R24, 0.0099999997764825820923, PT ;  /* 0x3c23d70a1800780b */ /* 0x000fda0003f04000 */
[----:B------:R-:W-:Y:S05]  /*0540*/  @!P0 BRA `(.L_x_3) ;  /* 0x0000000000448947 */ /* 0x000fea0003800000 */
[-C--:B------:R-:W-:Y:S01]  /*0550*/  FMUL R19, R24, R24.reuse ;  /* 0x0000001818137220 */ /* 0x080fe20000400000 */
[----:B------:R-:W-:Y:S03]  /*0560*/  BSSY.RECONVERGENT B3, `(.L_x_7) ;  /* 0x000000d000037945 */ /* 0x000fe60003800200 */
[----:B------:R-:W-:-:S04]  /*0570*/  FMUL R21, R19, R24 ;  /* 0x0000001813157220 */ /* 0x000fc80000400000 */
[----:B------:R-:W0:Y:S08]  /*0580*/  MUFU.RCP R0, R21 ;  /* 0x0000001500007308 */ /* 0x000e300000001000 */
[----:B------:R-:W1:Y:S01]  /*0590*/  FCHK P0, R14, R21 ;  /* 0x000000150e007302 */ /* 0x000e620000000000 */
[----:B0-----:R-:W-:-:S04]  /*05a0*/  FFMA R19, -R21, R0, 1 ;  /* 0x3f80000015137423 */ /* 0x001fc80000000100 */
[----:B------:R-:W-:-:S04]  /*05b0*/  FFMA R0, R0, R19, R0 ;  /* 0x0000001300007223 */ /* 0x000fc80000000000 */
[----:B------:R-:W-:-:S04]  /*05c0*/  FFMA R19, R0, 10, RZ ;  /* 0x4120000000137823 */ /* 0x000fc800000000ff */
[----:B------:R-:W-:-:S04]  /*05d0*/  FFMA R2, -R21, R19, 10 ;  /* 0x4120000015027423 */ /* 0x000fc80000000113 */
[----:B------:R-:W-:Y:S01]  /*05e0*/  FFMA R0, R0, R2, R19 ;  /* 0x0000000200007223 */ /* 0x000fe20000000013 */
[----:B-1----:R-:W-:Y:S06]  /*05f0*/  @!P0 BRA `(.L_x_8) ;  /* 0x00000000000c8947 */ /* 0x002fec0003800000 */
[----:B------:R-:W-:Y:S02]  /*0600*/  MOV R19, R21 ;  /* 0x0000001500137202 */ /* 0x000fe40000000f00 */
[----:B------:R-:W-:-:S07]  /*0610*/  MOV R2, 0x630 ;  /* 0x0000063000027802 */ /* 0x000fce0000000f00 */
[----:B------:R-:W-:Y:S05]  /*0620*/  CALL.REL.NOINC `($__internal_1_$__cuda_sm3x_div_rn_noftz_f32_slowpath) ;  /* 0x0000001000c07944 */ /* 0x000fea0003c00000 */
.L_x_8:
[----:B------:R-:W-:Y:S05]  /*0630*/  BSYNC.RECONVERGENT B3 ;  /* 0x0000000000037941 */ /* 0x000fea0003800200 */
.L_x_7:
[-C--:B------:R-:W-:Y:S01]  /*0640*/  FFMA R5, R16, R0.reuse, R5 ;  /* 0x0000000010057223 */ /* 0x080fe20000000005 */
[----:B------:R-:W-:-:S07]  /*0650*/  FFMA R6, R15, R0, R6 ;  /* 0x000000000f067223 */ /* 0x000fce0000000006 */
.L_x_3:
[----:B------:R-:W-:Y:S05]  /*0660*/  BSYNC.RECONVERGENT B2 ;  /* 0x0000000000027941 */ /* 0x000fea0003800200 */
.L_x_2:
[----:B------:R-:W-:Y:S01]  /*0670*/  IADD3 R15, PT, PT, R17, 0x1, RZ ;  /* 0x00000001110f7810 */ /* 0x000fe20007ffe0ff */
[----:B------:R-:W-:Y:S03]  /*0680*/  BSSY.RECONVERGENT B2, `(.L_x_9) ;  /* 0x0000029000027945 */ /* 0x000fe60003800200 */
[----:B------:R-:W-:-:S13]  /*0690*/  ISETP.NE.AND P0, PT, R15, R4, PT ;  /* 0x000000040f00720c */ /* 0x000fda0003f05270 */
[----:B------:R-:W-:Y:S05]  /*06a0*/  @!P0 BRA `(.L_x_10) ;  /* 0x0000000000988947 */ /* 0x000fea0003800000 */
[----:B------:R-:W0:Y:S01]  /*06b0*/  LDS R15, [UR7+0x4] ;  /* 0x00000407ff0f7984 */ /* 0x000e220008000800 */
[----:B------:R-:W-:Y:S03]  /*06c0*/  BSSY.RECONVERGENT B0, `(.L_x_11) ;  /* 0x0000011000007945 */ /* 0x000fe60003800200 */
[----:B------:R-:W1:Y:S01]  /*06d0*/  LDS R16, [UR8+0x4] ;  /* 0x00000408ff107984 */ /* 0x000e620008000800 */
        /* <DEDUP_REMOVED lines=11> */
.L_x_12:
[----:B------:R-:W-:Y:S01]  /*0790*/  FMUL.FTZ R24, R2, R19 ;  /* 0x0000001302187220 */ /* 0x000fe20000410000 */
[----:B------:R-:W-:-:S03]  /*07a0*/  FMUL.FTZ R0, R19, 0.5 ;  /* 0x3f00000013007820 */ /* 0x000fc60000410000 */
[----:B------:R-:W-:-:S04]  /*07b0*/  FFMA R19, -R24, R24, R2 ;  /* 0x0000001818137223 */ /* 0x000fc80000000102 */
[----:B------:R-:W-:-:S07]  /*07c0*/  FFMA R24, R19, R0, R24 ;  /* 0x0000000013187223 */ /* 0x000fce0000000018 */
.L_x_13:
[----:B------:R-:W-:Y:S05]  /*07d0*/  BSYNC.RECONVERGENT B0 ;  /* 0x0000000000007941 */ /* 0x000fea0003800200 */
.L_x_11:
        /* <DEDUP_REMOVED lines=16> */
.L_x_15:
[----:B------:R-:W-:Y:S05]  /*08e0*/  BSYNC.RECONVERGENT B3 ;  /* 0x0000000000037941 */ /* 0x000fea0003800200 */
.L_x_14:
[-C--:B------:R-:W-:Y:S01]  /*08f0*/  FFMA R5, R16, R0.reuse, R5 ;  /* 0x0000000010057223 */ /* 0x080fe20000000005 */
[----:B------:R-:W-:-:S07]  /*0900*/  FFMA R6, R15, R0, R6 ;  /* 0x000000000f067223 */ /* 0x000fce0000000006 */
.L_x_10:
[----:B------:R-:W-:Y:S05]  /*0910*/  BSYNC.RECONVERGENT B2 ;  /* 0x0000000000027941 */ /* 0x000fea0003800200 */
.L_x_9:
        /* <DEDUP_REMOVED lines=18> */
.L_x_19:
[----:B------:R-:W-:Y:S01]  /*0a40*/  FMUL.FTZ R24, R2, R19 ;  /* 0x0000001302187220 */ /* 0x000fe20000410000 */
[----:B------:R-:W-:-:S03]  /*0a50*/  FMUL.FTZ R0, R19, 0.5 ;  /* 0x3f00000013007820 */ /* 0x000fc60000410000 */
[----:B------:R-:W-:-:S04]  /*0a60*/  FFMA R19, -R24, R24, R2 ;  /* 0x0000001818137223 */ /* 0x000fc80000000102 */
[----:B------:R-:W-:-:S07]  /*0a70*/  FFMA R24, R19, R0, R24 ;  /* 0x0000000013187223 */ /* 0x000fce0000000018 */
.L_x_20:
[----:B------:R-:W-:Y:S05]  /*0a80*/  BSYNC.RECONVERGENT B0 ;  /* 0x0000000000007941 */ /* 0x000fea0003800200 */
.L_x_18:
        /* <DEDUP_REMOVED lines=16> */
.L_x_22:
[----:B------:R-:W-:Y:S05]  /*0b90*/  BSYNC.RECONVERGENT B3 ;  /* 0x0000000000037941 */ /* 0x000fea0003800200 */
.L_x_21:
[-C--:B------:R-:W-:Y:S01]  /*0ba0*/  FFMA R5, R16, R0.reuse, R5 ;  /* 0x0000000010057223 */ /* 0x080fe20000000005 */
[----:B------:R-:W-:-:S07]  /*0bb0*/  FFMA R6, R15, R0, R6 ;  /* 0x000000000f067223 */ /* 0x000fce0000000006 */
.L_x_17:
[----:B------:R-:W-:Y:S05]  /*0bc0*/  BSYNC.RECONVERGENT B2 ;  /* 0x0000000000027941 */ /* 0x000fea0003800200 */
.L_x_16:
        /* <DEDUP_REMOVED lines=18> */
.L_x_26:
[----:B------:R-:W-:Y:S01]  /*0cf0*/  FMUL.FTZ R24, R2, R17 ;  /* 0x0000001102187220 */ /* 0x000fe20000410000 */
[----:B------:R-:W-:-:S03]  /*0d00*/  FMUL.FTZ R0, R17, 0.5 ;  /* 0x3f00000011007820 */ /* 0x000fc60000410000 */
[----:B------:R-:W-:-:S04]  /*0d10*/  FFMA R17, -R24, R24, R2 ;  /* 0x0000001818117223 */ /* 0x000fc80000000102 */
[----:B------:R-:W-:-:S07]  /*0d20*/  FFMA R24, R17, R0, R24 ;  /* 0x0000000011187223 */ /* 0x000fce0000000018 */
.L_x_27:
[----:B------:R-:W-:Y:S05]  /*0d30*/  BSYNC.RECONVERGENT B0 ;  /* 0x0000000000007941 */ /* 0x000fea0003800200 */
.L_x_25:
        /* <DEDUP_REMOVED lines=13> */
[----:B------:R-:W-:-:S07]  /*0e10*/  MOV R2, 0xe30 ;  /* 0x00000e3000027802 */ /* 0x000fce0000000f00 */
[----:B------:R-:W-:Y:S05]  /*0e20*/  CALL.REL.NOINC `($__internal_1_$__cuda_sm3x_div_rn_noftz_f32_slowpath) ;  /* 0x0000000800c07944 */ /* 0x000fea0003c00000 */
.L_x_29:
[----:B------:R-:W-:Y:S05]  /*0e30*/  BSYNC.RECONVERGENT B3 ;  /* 0x0000000000037941 */ /* 0x000fea0003800200 */
.L_x_28:
[-C--:B------:R-:W-:Y:S01]  /*0e40*/  FFMA R5, R16, R0.reuse, R5 ;  /* 0x0000000010057223 */ /* 0x080fe20000000005 */
[----:B------:R-:W-:-:S07]  /*0e50*/  FFMA R6, R15, R0, R6 ;  /* 0x000000000f067223 */ /* 0x000fce0000000006 */
.L_x_24:
[----:B------:R-:W-:Y:S05]  /*0e60*/  BSYNC.RECONVERGENT B2 ;  /* 0x0000000000027941 */ /* 0x000fea0003800200 */
.L_x_23:
[----:B------:R-:W-:Y:S05]  /*0e70*/  @P2 BRA `(.L_x_30) ;  /* 0xfffffff400302947 */ /* 0x000fea000383ffff */
[----:B------:R-:W-:-:S07]  /*0e80*/  MOV R21, R11 ;  /* 0x0000000b00157202 */ /* 0x000fce0000000f00 */
.L_x_1:
[----:B------:R-:W-:-:S13]  /*0e90*/  ISETP.NE.AND P0, PT, R10, RZ, PT ;  /* 0x000000ff0a00720c */ /* 0x000fda0003f05270 */
[----:B------:R-:W-:Y:S05]  /*0ea0*/  @!P0 BRA `(.L_x_31) ;  /* 0x0000000800248947 */ /* 0x000fea0003800000 */
[----:B0-----:R-:W0:Y:S01]  /*0eb0*/  S2R R17, SR_CgaCtaId ;  /* 0x0000000000117919 */ /* 0x001e220000008800 */
[----:B------:R-:W-:Y:S01]  /*0ec0*/  IADD3 R15, PT, PT, R22, R21, RZ ;  /* 0x00000015160f7210 */ /* 0x000fe20007ffe0ff */
[----:B------:R-:W-:Y:S01]  /*0ed0*/  BSSY.RECONVERGENT B2, `(.L_x_32) ;  /* 0x000002e000027945 */ /* 0x000fe20003800200 */
[----:B------:R-:W-:Y:S02]  /*0ee0*/  MOV R0, 0x400 ;  /* 0x0000040000007802 */ /* 0x000fe40000000f00 */
[----:B------:R-:W-:Y:S02]  /*0ef0*/  ISETP.NE.AND P0, PT, R15, R4, PT ;  /* 0x000000040f00720c */ /* 0x000fe40003f05270 */
[----:B------:R-:W-:Y:S02]  /*0f00*/  IADD3 R0, PT, PT, R0, 0x400, RZ ;  /* 0x0000040000007810 */ /* 0x000fe40007ffe0ff */
[----:B------:R-:W-:Y:S02]  /*0f10*/  LEA R16, R21, UR6, 0x2 ;  /* 0x0000000615107c11 */ /* 0x000fe4000f8e10ff */
[----:B0-----:R-:W-:-:S04]  /*0f20*/  LEA R0, R17, R0, 0x18 ;  /* 0x0000000011007211 */ /* 0x001fc800078ec0ff */
[----:B------:R-:W-:-:S03]  /*0f30*/  LEA R17, R21, R0, 0x2 ;  /* 0x0000000015117211 */ /* 0x000fc600078e10ff */
[----:B------:R-:W-:Y:S05]  /*0f40*/  @!P0 BRA `(.L_x_33) ;  /* 0x0000000000988947 */ /* 0x000fea0003800000 */
[----:B------:R-:W0:Y:S01]  /*0f50*/  LDS R23, [R17] ;  /* 0x0000000011177984 */ /* 0x000e220000000800 */
[----:B------:R-:W-:Y:S03]  /*0f60*/  BSSY.RECONVERGENT B0, `(.L_x_34) ;  /* 0x0000011000007945 */ /* 0x000fe60003800200 */
[----:B------:R-:W1:Y:S01]  /*0f70*/  LDS R22, [R16] ;  /* 0x0000000010167984 */ /* 0x000e620000000800 */
        /* <DEDUP_REMOVED lines=11> */
.L_x_35:
[----:B------:R-:W-:Y:S01]  /*1030*/  FMUL.FTZ R24, R2, R19 ;  /* 0x0000001302187220 */ /* 0x000fe20000410000 */
[----:B------:R-:W-:-:S03]  /*1040*/  FMUL.FTZ R0, R19, 0.5 ;  /* 0x3f00000013007820 */ /* 0x000fc60000410000 */
[----:B------:R-:W-:-:S04]  /*1050*/  FFMA R19, -R24, R24, R2 ;  /* 0x0000001818137223 */ /* 0x000fc80000000102 */
[----:B------:R-:W-:-:S07]  /*1060*/  FFMA R24, R19, R0, R24 ;  /* 0x0000000013187223 */ /* 0x000fce0000000018 */
.L_x_36:
[----:B------:R-:W-:Y:S05]  /*1070*/  BSYNC.RECONVERGENT B0 ;  /* 0x0000000000007941 */ /* 0x000fea0003800200 */
.L_x_34:
        /* <DEDUP_REMOVED lines=16> */
.L_x_38:
[----:B------:R-:W-:Y:S05]  /*1180*/  BSYNC.RECONVERGENT B3 ;  /* 0x0000000000037941 */ /* 0x000fea0003800200 */
.L_x_37:
[-C--:B------:R-:W-:Y:S01]  /*1190*/  FFMA R5, R22, R0.reuse, R5 ;  /* 0x0000000016057223 */ /* 0x080fe20000000005 */
[----:B------:R-:W-:-:S07]  /*11a0*/  FFMA R6, R23, R0, R6 ;  /* 0x0000000017067223 */ /* 0x000fce0000000006 */
.L_x_33:
[----:B------:R-:W-:Y:S05]  /*11b0*/  BSYNC.RECONVERGENT B2 ;  /* 0x0000000000027941 */ /* 0x000fea0003800200 */
.L_x_32:
[----:B------:R-:W-:-:S13]  /*11c0*/  ISETP.NE.AND P0, PT, R10, 0x1, PT ;  /* 0x000000010a00780c */ /* 0x000fda0003f05270 */
[----:B------:R-:W-:Y:S05]  /*11d0*/  @!P0 BRA `(.L_x_31) ;  /* 0x0000000400588947 */ /* 0x000fea0003800000 */
[----:B------:R-:W-:Y:S01]  /*11e0*/  IADD3 R19, PT, PT, R15, 0x1, RZ ;  /* 0x000000010f137810 */ /* 0x000fe20007ffe0ff */
[----:B------:R-:W-:Y:S03]  /*11f0*/  BSSY.RECONVERGENT B2, `(.L_x_39) ;  /* 0x0000029000027945 */ /* 0x000fe60003800200 */
[----:B------:R-:W-:-:S13]  /*1200*/  ISETP.NE.AND P0, PT, R19, R4, PT ;  /* 0x000000041300720c */ /* 0x000fda0003f05270 */
[----:B------:R-:W-:Y:S05]  /*1210*/  @!P0 BRA `(.L_x_40) ;  /* 0x0000000000988947 */ /* 0x000fea0003800000 */
[----:B------:R-:W0:Y:S01]  /*1220*/  LDS R23, [R17+0x4] ;  /* 0x0000040011177984 */ /* 0x000e220000000800 */
[----:B------:R-:W-:Y:S03]  /*1230*/  BSSY.RECONVERGENT B0, `(.L_x_41) ;  /* 0x0000011000007945 */ /* 0x000fe60003800200 */
[----:B------:R-:W1:Y:S01]  /*1240*/  LDS R22, [R16+0x4] ;  /* 0x0000040010167984 */ /* 0x000e620000000800 */
        /* <DEDUP_REMOVED lines=11> */
.L_x_42:
[----:B------:R-:W-:Y:S01]  /*1300*/  FMUL.FTZ R24, R2, R19 ;  /* 0x0000001302187220 */ /* 0x000fe20000410000 */
[----:B------:R-:W-:-:S03]  /*1310*/  FMUL.FTZ R0, R19, 0.5 ;  /* 0x3f00000013007820 */ /* 0x000fc60000410000 */
[----:B------:R-:W-:-:S04]  /*1320*/  FFMA R19, -R24, R24, R2 ;  /* 0x0000001818137223 */ /* 0x000fc80000000102 */
[----:B------:R-:W-:-:S07]  /*1330*/  FFMA R24, R19, R0, R24 ;  /* 0x0000000013187223 */ /* 0x000fce0000000018 */
.L_x_43:
[----:B------:R-:W-:Y:S05]  /*1340*/  BSYNC.RECONVERGENT B0 ;  /* 0x0000000000007941 */ /* 0x000fea0003800200 */
.L_x_41:
        /* <DEDUP_REMOVED lines=16> */
.L_x_45:
[----:B------:R-:W-:Y:S05]  /*1450*/  BSYNC.RECONVERGENT B3 ;  /* 0x0000000000037941 */ /* 0x000fea0003800200 */
.L_x_44:
[-C--:B------:R-:W-:Y:S01]  /*1460*/  FFMA R5, R22, R0.reuse, R5 ;  /* 0x0000000016057223 */ /* 0x080fe20000000005 */
[----:B------:R-:W-:-:S07]  /*1470*/  FFMA R6, R23, R0, R6 ;  /* 0x0000000017067223 */ /* 0x000fce0000000006 */
.L_x_40:
[----:B------:R-:W-:Y:S05]  /*1480*/  BSYNC.RECONVERGENT B2 ;  /* 0x0000000000027941 */ /* 0x000fea0003800200 */
.L_x_39:
[----:B------:R-:W-:Y:S01]  /*1490*/  IADD3 R15, PT, PT, R15, 0x2, RZ ;  /* 0x000000020f0f7810 */ /* 0x000fe20007ffe0ff */
[----:B------:R-:W-:Y:S03]  /*14a0*/  BSSY.RECONVERGENT B2, `(.L_x_31) ;  /* 0x0000029000027945 */ /* 0x000fe60003800200 */
[----:B------:R-:W-:-:S04]  /*14b0*/  ISETP.NE.AND P0, PT, R15, R4, PT ;  /* 0x000000040f00720c */ /* 0x000fc80003f05270 */
[----:B------:R-:W-:-:S13]  /*14c0*/  ISETP.EQ.OR P0, PT, R10, 0x2, !P0 ;  /* 0x000000020a00780c */ /* 0x000fda0004702670 */
[----:B------:R-:W-:Y:S05]  /*14d0*/  @P0 BRA `(.L_x_46) ;  /* 0x0000000000940947 */ /* 0x000fea0003800000 */
        /* <DEDUP_REMOVED lines=14> */
.L_x_48:
[----:B------:R-:W-:Y:S01]  /*15c0*/  FMUL.FTZ R24, R2, R19 ;  /* 0x0000001302187220 */ /* 0x000fe20000410000 */
[----:B------:R-:W-:-:S03]  /*15d0*/  FMUL.FTZ R0, R19, 0.5 ;  /* 0x3f00000013007820 */ /* 0x000fc60000410000 */
[----:B------:R-:W-:-:S04]  /*15e0*/  FFMA R17, -R24, R24, R2 ;  /* 0x0000001818117223 */ /* 0x000fc80000000102 */
[----:B------:R-:W-:-:S07]  /*15f0*/  FFMA R24, R17, R0, R24 ;  /* 0x0000000011187223 */ /* 0x000fce0000000018 */
.L_x_49:
[----:B------:R-:W-:Y:S05]  /*1600*/  BSYNC.RECONVERGENT B0 ;  /* 0x0000000000007941 */ /* 0x000fea0003800200 */
.L_x_47:
        /* <DEDUP_REMOVED lines=15> */
.L_x_51:
[----:B------:R-:W-:Y:S05]  /*1700*/  BSYNC.RECONVERGENT B3 ;  /* 0x0000000000037941 */ /* 0x000fea0003800200 */
.L_x_50:
[-C--:B------:R-:W-:Y:S01]  /*1710*/  FFMA R5, R22, R0.reuse, R5 ;  /* 0x0000000016057223 */ /* 0x080fe20000000005 */
[----:B------:R-:W-:-:S07]  /*1720*/  FFMA R6, R15, R0, R6 ;  /* 0x000000000f067223 */ /* 0x000fce0000000006 */
.L_x_46:
[----:B------:R-:W-:Y:S05]  /*1730*/  BSYNC.RECONVERGENT B2 ;  /* 0x0000000000027941 */ /* 0x000fea0003800200 */
.L_x_31:
[----:B------:R-:W-:Y:S06]  /*1740*/  BAR.SYNC.DEFER_BLOCKING 0x0 ;  /* 0x0000000000007b1d */ /* 0x000fec0000010000 */
[----:B------:R-:W-:Y:S05]  /*1750*/  BRA.U UP0, `(.L_x_52) ;  /* 0xffffffe900ac7547 */ /* 0x000fea000b83ffff */
.L_x_0:
[----:B------:R-:W1:Y:S08]  /*1760*/  LDC.64 R2, c[0x0][0x390] ;  /* 0x0000e400ff027b82 */ /* 0x000e700000000a00 */
[----:B-----5:R-:W2:Y:S01]  /*1770*/  LDC.64 R8, c[0x0][0x398] ;  /* 0x0000e600ff087b82 */ /* 0x020ea20000000a00 */
[----:B-1----:R-:W-:-:S05]  /*1780*/  IMAD.WIDE R2, R4, 0x4, R2 ;  /* 0x0000000404027825 */ /* 0x002fca00078e0202 */
[----:B------:R-:W-:Y:S01]  /*1790*/  STG.E desc[UR10][R2.64], R5 ;  /* 0x0000000502007986 */ /* 0x000fe2000c10190a */
[----:B--2---:R-:W-:-:S05]  /*17a0*/  IMAD.WIDE R8, R4, 0x4, R8 ;  /* 0x0000000404087825 */ /* 0x004fca00078e0208 */
[----:B------:R-:W-:Y:S01]  /*17b0*/  STG.E desc[UR10][R8.64], R6 ;  /* 0x0000000608007986 */ /* 0x000fe2000c10190a */
[----:B------:R-:W-:Y:S05]  /*17c0*/  EXIT ;  /* 0x000000000000794d */ /* 0x000fea0003800000 */
        .weak           $__internal_0_$__cuda_sm20_sqrt_rn_f32_slowpath
        .type           $__internal_0_$__cuda_sm20_sqrt_rn_f32_slowpath,@function
        .size           $__internal_0_$__cuda_sm20_sqrt_rn_f32_slowpath,($__internal_1_$__cuda_sm3x_div_rn_noftz_f32_slowpath - $__internal_0_$__cuda_sm20_sqrt_rn_f32_slowpath)
$__internal_0_$__cuda_sm20_sqrt_rn_f32_slowpath:
[----:B------:R-:W-:-:S13]  /*17d0*/  LOP3.LUT P0, RZ, R2, 0x7fffffff, RZ, 0xc0, !PT ;  /* 0x7fffffff02ff7812 */ /* 0x000fda000780c0ff */
[----:B------:R-:W-:Y:S01]  /*17e0*/  @!P0 MOV R24, R2 ;  /* 0x0000000200188202 */ /* 0x000fe20000000f00 */
[----:B------:R-:W-:Y:S06]  /*17f0*/  @!P0 BRA `(.L_x_53) ;  /* 0x0000000000408947 */ /* 0x000fec0003800000 */
[----:B------:R-:W-:-:S13]  /*1800*/  FSETP.GEU.FTZ.AND P0, PT, R2, RZ, PT ;  /* 0x000000ff0200720b */ /* 0x000fda0003f1e000 */
[----:B------:R-:W-:Y:S01]  /*1810*/  @!P0 MOV R24, 0x7fffffff ;  /* 0x7fffffff00188802 */ /* 0x000fe20000000f00 */
[----:B------:R-:W-:Y:S06]  /*1820*/  @!P0 BRA `(.L_x_53) ;  /* 0x0000000000348947 */ /* 0x000fec0003800000 */
[----:B------:R-:W-:-:S13]  /*1830*/  FSETP.GTU.FTZ.AND P0, PT, |R2|, +INF , PT ;  /* 0x7f8000000200780b */ /* 0x000fda0003f1c200 */
[----:B------:R-:W-:Y:S01]  /*1840*/  @P0 FADD.FTZ R24, R2, 1 ;  /* 0x3f80000002180421 */ /* 0x000fe20000010000 */
[----:B------:R-:W-:Y:S06]  /*1850*/  @P0 BRA `(.L_x_53) ;  /* 0x0000000000280947 */ /* 0x000fec0003800000 */
[----:B------:R-:W-:-:S13]  /*1860*/  FSETP.NEU.FTZ.AND P0, PT, |R2|, +INF , PT ;  /* 0x7f8000000200780b */ /* 0x000fda0003f1d200 */
[----:B------:R-:W-:Y:S01]  /*1870*/  @P0 FFMA R21, R2, 1.84467440737095516160e+19, RZ ;  /* 0x5f80000002150823 */ /* 0x000fe200000000ff */
[----:B------:R-:W-:-:S03]  /*1880*/  @!P0 MOV R24, R2 ;  /* 0x0000000200188202 */ /* 0x000fc60000000f00 */
[----:B------:R-:W0:Y:S02]  /*1890*/  @P0 MUFU.RSQ R18, R21 ;  /* 0x0000001500120308 */ /* 0x000e240000001400 */
[----:B0-----:R-:W-:Y:S01]  /*18a0*/  @P0 FMUL.FTZ R20, R21, R18 ;  /* 0x0000001215140220 */ /* 0x001fe20000410000 */
[----:B------:R-:W-:-:S03]  /*18b0*/  @P0 FMUL.FTZ R18, R18, 0.5 ;  /* 0x3f00000012120820 */ /* 0x000fc60000410000 */
[----:B------:R-:W-:-:S04]  /*18c0*/  @P0 FADD.FTZ R19, -R20, -RZ ;  /* 0x800000ff14130221 */ /* 0x000fc80000010100 */
[----:B------:R-:W-:-:S04]  /*18d0*/  @P0 FFMA R19, R20, R19, R21 ;  /* 0x0000001314130223 */ /* 0x000fc80000000015 */
[----:B------:R-:W-:-:S04]  /*18e0*/  @P0 FFMA R18, R19, R18, R20 ;  /* 0x0000001213120223 */ /* 0x000fc80000000014 */
[----:B------:R-:W-:-:S07]  /*18f0*/  @P0 FMUL.FTZ R24, R18, 2.3283064365386962891e-10 ;  /* 0x2f80000012180820 */ /* 0x000fce0000410000 */
.L_x_53:
[----:B------:R-:W-:Y:S01]  /*1900*/  HFMA2 R19, -RZ, RZ, 0, 0 ;  /* 0x00000000ff137431 */ /* 0x000fe200000001ff */
[----:B------:R-:W-:-:S04]  /*1910*/  MOV R18, R0 ;  /* 0x0000000000127202 */ /* 0x000fc80000000f00 */
[----:B------:R-:W-:Y:S05]  /*1920*/  RET.REL.NODEC R18 `(_Z19Acceleration_SharedPfS_S_S_iii) ;  /* 0xffffffe412b47950 */ /* 0x000fea0003c3ffff */
        .weak           $__internal_1_$__cuda_sm3x_div_rn_noftz_f32_slowpath
        .type           $__internal_1_$__cuda_sm3x_div_rn_noftz_f32_slowpath,@function
        .size           $__internal_1_$__cuda_sm3x_div_rn_noftz_f32_slowpath,(.L_x_120 - $__internal_1_$__cuda_sm3x_div_rn_noftz_f32_slowpath)
$__internal_1_$__cuda_sm3x_div_rn_noftz_f32_slowpath:
[----:B------:R-:W-:Y:S01]  /*1930*/  SHF.R.U32.HI R21, RZ, 0x17, R19 ;  /* 0x00000017ff157819 */ /* 0x000fe20000011613 */
[----:B------:R-:W-:Y:S01]  /*1940*/  BSSY.RECONVERGENT B0, `(.L_x_54) ;  /* 0x0000064000007945 */ /* 0x000fe20003800200 */
[----:B------:R-:W-:Y:S02]  /*1950*/  SHF.R.U32.HI R18, RZ, 0x17, R14 ;  /* 0x00000017ff127819 */ /* 0x000fe4000001160e */
[----:B------:R-:W-:Y:S02]  /*1960*/  LOP3.LUT R21, R21, 0xff, RZ, 0xc0, !PT ;  /* 0x000000ff15157812 */ /* 0x000fe400078ec0ff */
[----:B------:R-:W-:Y:S02]  /*1970*/  LOP3.LUT R18, R18, 0xff, RZ, 0xc0, !PT ;  /* 0x000000ff12127812 */ /* 0x000fe400078ec0ff */
[----:B------:R-:W-:Y:S02]  /*1980*/  IADD3 R0, PT, PT, R21, -0x1, RZ ;  /* 0xffffffff15007810 */ /* 0x000fe40007ffe0ff */
[----:B------:R-:W-:-:S02]  /*1990*/  IADD3 R24, PT, PT, R18, -0x1, RZ ;  /* 0xffffffff12187810 */ /* 0x000fc40007ffe0ff */
[----:B------:R-:W-:Y:S02]  /*19a0*/  ISETP.GT.U32.AND P0, PT, R0, 0xfd, PT ;  /* 0x000000fd0000780c */ /* 0x000fe40003f04070 */
[----:B------:R-:W-:Y:S02]  /*19b0*/  MOV R27, 0x41200000 ;  /* 0x41200000001b7802 */ /* 0x000fe40000000f00 */
[----:B------:R-:W-:-:S13]  /*19c0*/  ISETP.GT.U32.OR P0, PT, R24, 0xfd, P0 ;  /* 0x000000fd1800780c */ /* 0x000fda0000704470 */
[----:B------:R-:W-:Y:S01]  /*19d0*/  @!P0 MOV R20, RZ ;  /* 0x000000ff00148202 */ /* 0x000fe20000000f00 */
[----:B------:R-:W-:Y:S06]  /*19e0*/  @!P0 BRA `(.L_x_55) ;  /* 0x0000000000608947 */ /* 0x000fec0003800000 */
[----:B------:R-:W-:Y:S01]  /*19f0*/  HFMA2 R26, -RZ, RZ, 2.5625, 0 ;  /* 0x41200000ff1a7431 */ /* 0x000fe200000001ff */
[----:B------:R-:W-:-:S04]  /*1a00*/  FSETP.GTU.FTZ.AND P1, PT, |R19|, +INF , PT ;  /* 0x7f8000001300780b */ /* 0x000fc80003f3c200 */
[----:B------:R-:W-:-:S04]  /*1a10*/  FSETP.GTU.FTZ.AND P0, PT, |R26|, +INF , PT ;  /* 0x7f8000001a00780b */ /* 0x000fc80003f1c200 */
[----:B------:R-:W-:-:S13]  /*1a20*/  PLOP3.LUT P0, PT, P0, P1, PT, 0xf8, 0x8f ;  /* 0x00000000008f781c */ /* 0x000fda0000703f70 */
[----:B------:R-:W-:Y:S05]  /*1a30*/  @P0 BRA `(.L_x_56) ;  /* 0x00000004004c0947 */ /* 0x000fea0003800000 */
[----:B------:R-:W-:-:S13]  /*1a40*/  LOP3.LUT P0, RZ, R19, 0x7fffffff, R27, 0xc8, !PT ;  /* 0x7fffffff13ff7812 */ /* 0x000fda000780c81b */
[----:B------:R-:W-:Y:S05]  /*1a50*/  @!P0 BRA `(.L_x_57) ;  /* 0x00000004003c8947 */ /* 0x000fea0003800000 */
[C---:B------:R-:W-:Y:S02]  /*1a60*/  FSETP.NEU.FTZ.AND P3, PT, |R26|.reuse, +INF , PT ;  /* 0x7f8000001a00780b */ /* 0x040fe40003f7d200 */
[----:B------:R-:W-:Y:S02]  /*1a70*/  FSETP.NEU.FTZ.AND P1, PT, |R19|, +INF , PT ;  /* 0x7f8000001300780b */ /* 0x000fe40003f3d200 */
[----:B------:R-:W-:-:S11]  /*1a80*/  FSETP.NEU.FTZ.AND P0, PT, |R26|, +INF , PT ;  /* 0x7f8000001a00780b */ /* 0x000fd60003f1d200 */
[----:B------:R-:W-:Y:S05]  /*1a90*/  @!P1 BRA !P3, `(.L_x_57) ;  /* 0x00000004002c9947 */ /* 0x000fea0005800000 */
[----:B------:R-:W-:-:S04]  /*1aa0*/  LOP3.LUT P3, RZ, R27, 0x7fffffff, RZ, 0xc0, !PT ;  /* 0x7fffffff1bff7812 */ /* 0x000fc8000786c0ff */
[----:B------:R-:W-:-:S13]  /*1ab0*/  PLOP3.LUT P1, PT, P1, P3, PT, 0x2f, 0xf2 ;  /* 0x0000000000f2781c */ /* 0x000fda0000f26577 */
[----:B------:R-:W-:Y:S05]  /*1ac0*/  @P1 BRA `(.L_x_58) ;  /* 0x0000000400181947 */ /* 0x000fea0003800000 */
[----:B------:R-:W-:-:S04]  /*1ad0*/  LOP3.LUT P1, RZ, R19, 0x7fffffff, RZ, 0xc0, !PT ;  /* 0x7fffffff13ff7812 */ /* 0x000fc8000782c0ff */
[----:B------:R-:W-:-:S13]  /*1ae0*/  PLOP3.LUT P0, PT, P0, P1, PT, 0x2f, 0xf2 ;  /* 0x0000000000f2781c */ /* 0x000fda0000702577 */
[----:B------:R-:W-:Y:S05]  /*1af0*/  @P0 BRA `(.L_x_59) ;  /* 0x0000000400000947 */ /* 0x000fea0003800000 */
[----:B------:R-:W-:Y:S02]  /*1b00*/  ISETP.GE.AND P0, PT, R24, RZ, PT ;  /* 0x000000ff1800720c */ /* 0x000fe40003f06270 */
[----:B------:R-:W-:-:S11]  /*1b10*/  ISETP.GE.AND P1, PT, R0, RZ, PT ;  /* 0x000000ff0000720c */ /* 0x000fd60003f26270 */
[----:B------:R-:W-:Y:S01]  /*1b20*/  @P0 MOV R20, RZ ;  /* 0x000000ff00140202 */ /* 0x000fe20000000f00 */
[----:B------:R-:W-:Y:S01]  /*1b30*/  @!P0 FFMA R27, R26, 1.84467440737095516160e+19, RZ ;  /* 0x5f8000001a1b8823 */ /* 0x000fe200000000ff */
[----:B------:R-:W-:Y:S01]  /*1b40*/  @!P0 MOV R20, 0xffffffc0 ;  /* 0xffffffc000148802 */ /* 0x000fe20000000f00 */
[----:B------:R-:W-:-:S03]  /*1b50*/  @!P1 FFMA R19, R19, 1.84467440737095516160e+19, RZ ;  /* 0x5f80000013139823 */ /* 0x000fc600000000ff */
[----:B------:R-:W-:-:S07]  /*1b60*/  @!P1 IADD3 R20, PT, PT, R20, 0x40, RZ ;  /* 0x0000004014149810 */ /* 0x000fce0007ffe0ff */
.L_x_55:
[----:B------:R-:W-:Y:S01]  /*1b70*/  LEA R28, R21, 0xc0800000, 0x17 ;  /* 0xc0800000151c7811 */ /* 0x000fe200078eb8ff */
[----:B------:R-:W-:Y:S01]  /*1b80*/  BSSY.RECONVERGENT B1, `(.L_x_60) ;  /* 0x0000036000017945 */ /* 0x000fe20003800200 */
[----:B------:R-:W-:Y:S02]  /*1b90*/  IADD3 R18, PT, PT, R18, -0x7f, RZ ;  /* 0xffffff8112127810 */ /* 0x000fe40007ffe0ff */
[----:B------:R-:W-:Y:S02]  /*1ba0*/  IADD3 R28, PT, PT, -R28, R19, RZ ;  /* 0x000000131c1c7210 */ /* 0x000fe40007ffe1ff */
[C---:B------:R-:W-:Y:S01]  /*1bb0*/  IADD3 R21, PT, PT, R18.reuse, 0x7f, -R21 ;  /* 0x0000007f12157810 */ /* 0x040fe20007ffe815 */
[----:B------:R-:W-:Y:S01]  /*1bc0*/  IMAD R0, R18, -0x800000, R27 ;  /* 0xff80000012007824 */ /* 0x000fe200078e021b */
[----:B------:R-:W0:Y:S01]  /*1bd0*/  MUFU.RCP R24, R28 ;  /* 0x0000001c00187308 */ /* 0x000e220000001000 */
[----:B------:R-:W-:Y:S01]  /*1be0*/  FADD.FTZ R19, -R28, -RZ ;  /* 0x800000ff1c137221 */ /* 0x000fe20000010100 */
[----:B------:R-:W-:-:S03]  /*1bf0*/  IADD3 R21, PT, PT, R21, R20, RZ ;  /* 0x0000001415157210 */ /* 0x000fc60007ffe0ff */
[----:B0-----:R-:W-:-:S04]  /*1c00*/  FFMA R25, R24, R19, 1 ;  /* 0x3f80000018197423 */ /* 0x001fc80000000013 */
[----:B------:R-:W-:-:S04]  /*1c10*/  FFMA R25, R24, R25, R24 ;  /* 0x0000001918197223 */ /* 0x000fc80000000018 */
[----:B------:R-:W-:-:S04]  /*1c20*/  FFMA R24, R0, R25, RZ ;  /* 0x0000001900187223 */ /* 0x000fc800000000ff */
[----:B------:R-:W-:-:S04]  /*1c30*/  FFMA R26, R19, R24, R0 ;  /* 0x00000018131a7223 */ /* 0x000fc80000000000 */
[----:B------:R-:W-:-:S04]  /*1c40*/  FFMA R26, R25, R26, R24 ;  /* 0x0000001a191a7223 */ /* 0x000fc80000000018 */
[----:B------:R-:W-:-:S04]  /*1c50*/  FFMA R19, R19, R26, R0 ;  /* 0x0000001a13137223 */ /* 0x000fc80000000000 */
[----:B------:R-:W-:-:S05]  /*1c60*/  FFMA R0, R25, R19, R26 ;  /* 0x0000001319007223 */ /* 0x000fca000000001a */
[----:B------:R-:W-:-:S04]  /*1c70*/  SHF.R.U32.HI R18, RZ, 0x17, R0 ;  /* 0x00000017ff127819 */ /* 0x000fc80000011600 */
[----:B------:R-:W-:-:S04]  /*1c80*/  LOP3.LUT R18, R18, 0xff, RZ, 0xc0, !PT ;  /* 0x000000ff12127812 */ /* 0x000fc800078ec0ff */
[----:B------:R-:W-:-:S04]  /*1c90*/  IADD3 R18, PT, PT, R18, R21, RZ ;  /* 0x0000001512127210 */ /* 0x000fc80007ffe0ff */
[----:B------:R-:W-:-:S04]  /*1ca0*/  IADD3 R20, PT, PT, R18, -0x1, RZ ;  /* 0xffffffff12147810 */ /* 0x000fc80007ffe0ff */
[----:B------:R-:W-:-:S13]  /*1cb0*/  ISETP.GE.U32.AND P0, PT, R20, 0xfe, PT ;  /* 0x000000fe1400780c */ /* 0x000fda0003f06070 */
[----:B------:R-:W-:Y:S05]  /*1cc0*/  @!P0 BRA `(.L_x_61) ;  /* 0x0000000000808947 */ /* 0x000fea0003800000 */
[----:B------:R-:W-:-:S13]  /*1cd0*/  ISETP.GT.AND P0, PT, R18, 0xfe, PT ;  /* 0x000000fe1200780c */ /* 0x000fda0003f04270 */
[----:B------:R-:W-:Y:S05]  /*1ce0*/  @P0 BRA `(.L_x_62) ;  /* 0x00000000006c0947 */ /* 0x000fea0003800000 */
[----:B------:R-:W-:-:S13]  /*1cf0*/  ISETP.GE.AND P0, PT, R18, 0x1, PT ;  /* 0x000000011200780c */ /* 0x000fda0003f06270 */
[----:B------:R-:W-:Y:S05]  /*1d00*/  @P0 BRA `(.L_x_63) ;  /* 0x0000000000740947 */ /* 0x000fea0003800000 */
[----:B------:R-:W-:Y:S02]  /*1d10*/  ISETP.GE.AND P0, PT, R18, -0x18, PT ;  /* 0xffffffe81200780c */ /* 0x000fe40003f06270 */
[----:B------:R-:W-:-:S11]  /*1d20*/  LOP3.LUT R0, R0, 0x80000000, RZ, 0xc0, !PT ;  /* 0x8000000000007812 */ /* 0x000fd600078ec0ff */
[----:B------:R-:W-:Y:S05]  /*1d30*/  @!P0 BRA `(.L_x_63) ;  /* 0x0000000000688947 */ /* 0x000fea0003800000 */
[CCC-:B------:R-:W-:Y:S01]  /*1d40*/  FFMA.RZ R20, R25.reuse, R19.reuse, R26.reuse ;  /* 0x0000001319147223 */ /* 0x1c0fe2000000c01a */
[CCC-:B------:R-:W-:Y:S01]  /*1d50*/  FFMA.RP R21, R25.reuse, R19.reuse, R26.reuse ;  /* 0x0000001319157223 */ /* 0x1c0fe2000000801a */
[----:B------:R-:W-:Y:S01]  /*1d60*/  FFMA.RM R26, R25, R19, R26 ;  /* 0x00000013191a7223 */ /* 0x000fe2000000401a */
[----:B------:R-:W-:Y:S02]  /*1d70*/  IADD3 R19, PT, PT, R18, 0x20, RZ ;  /* 0x0000002012137810 */ /* 0x000fe40007ffe0ff */
[----:B------:R-:W-:Y:S02]  /*1d80*/  LOP3.LUT R20, R20, 0x7fffff, RZ, 0xc0, !PT ;  /* 0x007fffff14147812 */ /* 0x000fe400078ec0ff */
[----:B------:R-:W-:Y:S02]  /*1d90*/  ISETP.NE.AND P3, PT, R18, RZ, PT ;  /* 0x000000ff1200720c */ /* 0x000fe40003f65270 */
[----:B------:R-:W-:Y:S02]  /*1da0*/  LOP3.LUT R20, R20, 0x800000, RZ, 0xfc, !PT ;  /* 0x0080000014147812 */ /* 0x000fe400078efcff */
[----:B------:R-:W-:-:S02]  /*1db0*/  ISETP.NE.AND P1, PT, R18, RZ, PT ;  /* 0x000000ff1200720c */ /* 0x000fc40003f25270 */
[----:B------:R-:W-:Y:S02]  /*1dc0*/  IADD3 R18, PT, PT, -R18, RZ, RZ ;  /* 0x000000ff12127210 */ /* 0x000fe40007ffe1ff */
[----:B------:R-:W-:Y:S02]  /*1dd0*/  SHF.L.U32 R19, R20, R19, RZ ;  /* 0x0000001314137219 */ /* 0x000fe400000006ff */
[----:B------:R-:W-:Y:S02]  /*1de0*/  FSETP.NEU.FTZ.AND P0, PT, R21, R26, PT ;  /* 0x0000001a1500720b */ /* 0x000fe40003f1d000 */
[----:B------:R-:W-:Y:S02]  /*1df0*/  SEL R21, R18, RZ, P3 ;  /* 0x000000ff12157207 */ /* 0x000fe40001800000 */
[----:B------:R-:W-:Y:S02]  /*1e00*/  ISETP.NE.AND P1, PT, R19, RZ, P1 ;  /* 0x000000ff1300720c */ /* 0x000fe40000f25270 */
[----:B------:R-:W-:-:S02]  /*1e10*/  SHF.R.U32.HI R21, RZ, R21, R20 ;  /* 0x00000015ff157219 */ /* 0x000fc40000011614 */
[----:B------:R-:W-:Y:S02]  /*1e20*/  PLOP3.LUT P0, PT, P0, P1, PT, 0xf8, 0x8f ;  /* 0x00000000008f781c */ /* 0x000fe40000703f70 */
[----:B------:R-:W-:Y:S02]  /*1e30*/  SHF.R.U32.HI R19, RZ, 0x1, R21 ;  /* 0x00000001ff137819 */ /* 0x000fe40000011615 */
[----:B------:R-:W-:-:S04]  /*1e40*/  SEL R18, RZ, 0x1, !P0 ;  /* 0x00000001ff127807 */ /* 0x000fc80004000000 */
[----:B------:R-:W-:-:S04]  /*1e50*/  LOP3.LUT R18, R18, 0x1, R19, 0xf8, !PT ;  /* 0x0000000112127812 */ /* 0x000fc800078ef813 */
[----:B------:R-:W-:-:S04]  /*1e60*/  LOP3.LUT R18, R18, R21, RZ, 0xc0, !PT ;  /* 0x0000001512127212 */ /* 0x000fc800078ec0ff */
[----:B------:R-:W-:-:S04]  /*1e70*/  IADD3 R19, PT, PT, R19, R18, RZ ;  /* 0x0000001213137210 */ /* 0x000fc80007ffe0ff */
[----:B------:R-:W-:Y:S01]  /*1e80*/  LOP3.LUT R0, R19, R0, RZ, 0xfc, !PT ;  /* 0x0000000013007212 */ /* 0x000fe200078efcff */
[----:B------:R-:W-:Y:S06]  /*1e90*/  BRA `(.L_x_63) ;  /* 0x0000000000107947 */ /* 0x000fec0003800000 */
.L_x_62:
[----:B------:R-:W-:-:S04]  /*1ea0*/  LOP3.LUT R0, R0, 0x80000000, RZ, 0xc0, !PT ;  /* 0x8000000000007812 */ /* 0x000fc800078ec0ff */
[----:B------:R-:W-:Y:S01]  /*1eb0*/  LOP3.LUT R0, R0, 0x7f800000, RZ, 0xfc, !PT ;  /* 0x7f80000000007812 */ /* 0x000fe200078efcff */
[----:B------:R-:W-:Y:S06]  /*1ec0*/  BRA `(.L_x_63) ;  /* 0x0000000000047947 */ /* 0x000fec0003800000 */
.L_x_61:
[----:B------:R-:W-:-:S07]  /*1ed0*/  LEA R0, R21, R0, 0x17 ;  /* 0x0000000015007211 */ /* 0x000fce00078eb8ff */
.L_x_63:
[----:B------:R-:W-:Y:S05]  /*1ee0*/  BSYNC.RECONVERGENT B1 ;  /* 0x0000000000017941 */ /* 0x000fea0003800200 */
.L_x_60:
[----:B------:R-:W-:Y:S05]  /*1ef0*/  BRA `(.L_x_64) ;  /* 0x0000000000207947 */ /* 0x000fea0003800000 */
.L_x_59:
[----:B------:R-:W-:-:S04]  /*1f00*/  LOP3.LUT R19, R19, 0x80000000, R27, 0x48, !PT ;  /* 0x8000000013137812 */ /* 0x000fc800078e481b */
[----:B------:R-:W-:Y:S01]  /*1f10*/  LOP3.LUT R0, R19, 0x7f800000, RZ, 0xfc, !PT ;  /* 0x7f80000013007812 */ /* 0x000fe200078efcff */
[----:B------:R-:W-:Y:S06]  /*1f20*/  BRA `(.L_x_64) ;  /* 0x0000000000147947 */ /* 0x000fec0003800000 */
.L_x_58:
[----:B------:R-:W-:Y:S01]  /*1f30*/  LOP3.LUT R0, R19, 0x80000000, R27, 0x48, !PT ;  /* 0x8000000013007812 */ /* 0x000fe200078e481b */
[----:B------:R-:W-:Y:S06]  /*1f40*/  BRA `(.L_x_64) ;  /* 0x00000000000c7947 */ /* 0x000fec0003800000 */
.L_x_57:
[----:B------:R-:W0:Y:S01]  /*1f50*/  MUFU.RSQ R0, -QNAN ;  /* 0xffc0000000007908 */ /* 0x000e220000001400 */
[----:B------:R-:W-:Y:S05]  /*1f60*/  BRA `(.L_x_64) ;  /* 0x0000000000047947 */ /* 0x000fea0003800000 */
.L_x_56:
[----:B------:R-:W-:-:S07]  /*1f70*/  FADD.FTZ R0, R26, R19 ;  /* 0x000000131a007221 */ /* 0x000fce0000010000 */
.L_x_64:
[----:B------:R-:W-:Y:S05]  /*1f80*/  BSYNC.RECONVERGENT B0 ;  /* 0x0000000000007941 */ /* 0x000fea0003800200 */
.L_x_54:
[----:B------:R-:W-:Y:S01]  /*1f90*/  HFMA2 R19, -RZ, RZ, 0, 0 ;  /* 0x00000000ff137431 */ /* 0x000fe200000001ff */
[----:B------:R-:W-:-:S04]  /*1fa0*/  MOV R18, R2 ;  /* 0x0000000200127202 */ /* 0x000fc80000000f00 */
[----:B0-----:R-:W-:Y:S05]  /*1fb0*/  RET.REL.NODEC R18 `(_Z19Acceleration_SharedPfS_S_S_iii) ;  /* 0xffffffe012107950 */ /* 0x001fea0003c3ffff */
.L_x_65:
[----:B------:R-:W-:-:S00]  /*1fc0*/  BRA `(.L_x_65) ;  /* 0xfffffffc00fc7947 */ /* 0x000fc0000383ffff */
[----:B------:R-:W-:-:S00]  /*1fd0*/  NOP ;  /* 0x0000000000007918 */ /* 0x000fc00000000000 */
        /* <DEDUP_REMOVED lines=10> */
.L_x_120:


//--------------------- .text._Z16Acceleration_GPUPfS_S_S_ii --------------------------
	.section	.text._Z16Acceleration_GPUPfS_S_S_ii,"ax",@progbits
	.align	128
        .global         _Z16Acceleration_GPUPfS_S_S_ii
        .type           _Z16Acceleration_GPUPfS_S_S_ii,@function
        .size           _Z16Acceleration_GPUPfS_S_S_ii,(.L_x_122 - _Z16Acceleration_GPUPfS_S_S_ii)
        .other          _Z16Acceleration_GPUPfS_S_S_ii,@"STO_CUDA_ENTRY STV_DEFAULT"
_Z16Acceleration_GPUPfS_S_S_ii:
.text._Z16Acceleration_GPUPfS_S_S_ii:
[----:B------:R-:W-:Y:S01]  /*0000*/  LDC R1, c[0x0][0x37c] ;  /* 0x0000df00ff017b82 */ /* 0x000fe20000000800 */
[----:B------:R-:W0:Y:S07]  /*0010*/  S2R R11, SR_TID.X ;  /* 0x00000000000b7919 */ /* 0x000e2e0000002100 */
[----:B------:R-:W1:Y:S01]  /*0020*/  S2UR UR5, SR_CTAID.X ;  /* 0x00000000000579c3 */ /* 0x000e620000002500 */
[----:B------:R-:W2:Y:S01]  /*0030*/  LDCU.64 UR8, c[0x0][0x3a0] ;  /* 0x00007400ff0877ac */ /* 0x000ea20008000a00 */
[----:B------:R-:W-:Y:S01]  /*0040*/  CS2R R8, SRZ ;  /* 0x0000000000087805 */ /* 0x000fe2000001ff00 */
[----:B------:R-:W1:Y:S01]  /*0050*/  LDCU UR4, c[0x0][0x360] ;  /* 0x00006c00ff0477ac */ /* 0x000e620008000800 */
[----:B------:R-:W3:Y:S01]  /*0060*/  LDCU.64 UR16, c[0x0][0x358] ;  /* 0x00006b00ff1077ac */ /* 0x000ee20008000a00 */
[----:B--2---:R-:W-:-:S02]  /*0070*/  UISETP.GE.AND UP0, UPT, UR9, 0x1, UPT ;  /* 0x000000010900788c */ /* 0x004fc4000bf06270 */
[----:B-1----:R-:W-:-:S06]  /*0080*/  UIMAD UR5, UR5, UR4, URZ ;  /* 0x00000004050572a4 */ /* 0x002fcc000f8e02ff */
[----:B0-----:R-:W-:Y:S01]  /*0090*/  IADD3 R7, PT, PT, R11, UR5, RZ ;  /* 0x000000050b077c10 */ /* 0x001fe2000fffe0ff */
[----:B---3--:R-:W-:Y:S06]  /*00a0*/  BRA.U !UP0, `(.L_x_66) ;  /* 0x00000011089c7547 */ /* 0x008fec000b800000 */
[----:B------:R-:W0:Y:S01]  /*00b0*/  LDC.64 R12, c[0x0][0x380] ;  /* 0x0000e000ff0c7b82 */ /* 0x000e220000000a00 */
[----:B------:R-:W-:Y:S01]  /*00c0*/  UIADD3 UR4, UPT, UPT, UR8, -0x1, URZ ;  /* 0xffffffff08047890 */ /* 0x000fe2000fffe0ff */
[----:B------:R-:W-:Y:S01]  /*00d0*/  HFMA2 R6, -RZ, RZ, 0, 0 ;  /* 0x00000000ff067431 */ /* 0x000fe200000001ff */
[----:B------:R-:W-:Y:S01]  /*00e0*/  UISETP.GE.U32.AND UP0, UPT, UR9, 0x4, UPT ;  /* 0x000000040900788c */ /* 0x000fe2000bf06070 */
[----:B------:R-:W-:Y:S01]  /*00f0*/  CS2R R8, SRZ ;  /* 0x0000000000087805 */ /* 0x000fe2000001ff00 */
[----:B------:R-:W-:Y:S01]  /*0100*/  UIMAD UR8, UR4, UR9, URZ ;  /* 0x00000009040872a4 */ /* 0x000fe2000f8e02ff */
[----:B------:R-:W-:Y:S01]  /*0110*/  IMAD.MOV.U32 R5, RZ, RZ, 0x41200000 ;  /* 0x41200000ff057424 */ /* 0x000fe200078e00ff */
[----:B------:R-:W-:Y:S01]  /*0120*/  ULOP3.LUT UR10, UR9, 0x3, URZ, 0xc0, !UPT ;  /* 0x00000003090a7892 */ /* 0x000fe2000f8ec0ff */
[----:B------:R-:W1:Y:S03]  /*0130*/  LDC.64 R14, c[0x0][0x388] ;  /* 0x0000e200ff0e7b82 */ /* 0x000e660000000a00 */
[----:B------:R-:W-:-:S05]  /*0140*/  IADD3 R3, PT, PT, R7, UR8, RZ ;  /* 0x0000000807037c10 */ /* 0x000fca000fffe0ff */
[----:B0-----:R-:W-:-:S04]  /*0150*/  IMAD.WIDE R12, R3, 0x4, R12 ;  /* 0x00000004030c7825 */ /* 0x001fc800078e020c */
[----:B-1----:R-:W-:Y:S01]  /*0160*/  IMAD.WIDE R14, R3, 0x4, R14 ;  /* 0x00000004030e7825 */ /* 0x002fe200078e020e */
[----:B------:R-:W-:Y:S06]  /*0170*/  BRA.U !UP0, `(.L_x_67) ;  /* 0x0000000d08807547 */ /* 0x000fec000b800000 */
[----:B------:R-:W0:Y:S01]  /*0180*/  LDC.64 R16, c[0x0][0x380] ;  /* 0x0000e000ff107b82 */ /* 0x000e220000000a00 */
[----:B------:R-:W-:Y:S01]  /*0190*/  ULOP3.LUT UR9, UR9, 0x7ffffffc, URZ, 0xc0, !UPT ;  /* 0x7ffffffc09097892 */ /* 0x000fe2000f8ec0ff */
[----:B------:R-:W-:Y:S01]  /*01a0*/  IADD3 R4, PT, PT, -R7, RZ, RZ ;  /* 0x000000ff07047210 */ /* 0x000fe20007ffe1ff */
[----:B------:R-:W-:Y:S01]  /*01b0*/  UMOV UR6, 0xc ;  /* 0x0000000c00067882 */ /* 0x000fe20000000000 */
[----:B------:R-:W-:Y:S01]  /*01c0*/  MOV R8, RZ ;  /* 0x000000ff00087202 */ /* 0x000fe20000000f00 */
[----:B------:R-:W-:Y:S01]  /*01d0*/  UMOV UR7, 0x0 ;  /* 0x0000000000077882 */ /* 0x000fe20000000000 */
[----:B------:R-:W-:Y:S01]  /*01e0*/  MOV R3, UR8 ;  /* 0x0000000800037c02 */ /* 0x000fe20008000f00 */
[----:B------:R-:W-:Y:S01]  /*01f0*/  IMAD.U32 R6, RZ, RZ, UR9 ;  /* 0x00000009ff067e24 */ /* 0x000fe2000f8e00ff */
[----:B------:R-:W1:Y:S01]  /*0200*/  LDC.64 R18, c[0x0][0x388] ;  /* 0x0000e200ff127b82 */ /* 0x000e620000000a00 */
[----:B------:R-:W2:Y:S01]  /*0210*/  LDCU.128 UR12, c[0x0][0x380] ;  /* 0x00007000ff0c77ac */ /* 0x000ea20008000c00 */
[----:B------:R-:W-:Y:S01]  /*0220*/  UIMAD.WIDE UR6, UR8, 0x4, UR6 ;  /* 0x00000004080678a5 */ /* 0x000fe2000f8e0206 */
[----:B------:R-:W-:-:S11]  /*0230*/  UMOV UR4, URZ ;  /* 0x000000ff00047c82 */ /* 0x000fd60008000000 */
.L_x_96:
[----:B------:R-:W-:Y:S01]  /*0240*/  ISETP.NE.AND P0, PT, R4, RZ, PT ;  /* 0x000000ff0400720c */ /* 0x000fe20003f05270 */
[----:B------:R-:W-:-:S12]  /*0250*/  BSSY.RECONVERGENT B0, `(.L_x_68) ;  /* 0x000002c000007945 */ /* 0x000fd80003800200 */
[----:B------:R-:W-:Y:S05]  /*0260*/  @!P0 BRA `(.L_x_69) ;  /* 0x0000000000a88947 */ /* 0x000fea0003800000 */
[C---:B-1----:R-:W-:Y:S01]  /*0270*/  IMAD.WIDE R22, R3.reuse, 0x4, R18 ;  /* 0x0000000403167825 */ /* 0x042fe200078e0212 */
[----:B------:R-:W3:Y:S03]  /*0280*/  LDG.E R27, desc[UR16][R14.64] ;  /* 0x000000100e1b7981 */ /* 0x000ee6000c1e1900 */
[----:B0-----:R-:W-:Y:S01]  /*0290*/  IMAD.WIDE R20, R3, 0x4, R16 ;  /* 0x0000000403147825 */ /* 0x001fe200078e0210 */
[----:B------:R-:W4:Y:S04]  /*02a0*/  LDG.E R25, desc[UR16][R12.64] ;  /* 0x000000100c197981 */ /* 0x000f28000c1e1900 */
[----:B------:R-:W3:Y:S04]  /*02b0*/  LDG.E R22, desc[UR16][R22.64] ;  /* 0x0000001016167981 */ /* 0x000ee8000c1e1900 */
[----:B------:R-:W4:Y:S01]  /*02c0*/  LDG.E R20, desc[UR16][R20.64] ;  /* 0x0000001014147981 */ /* 0x000f22000c1e1900 */
[----:B------:R-:W-:Y:S01]  /*02d0*/  BSSY.RECONVERGENT B1, `(.L_x_70) ;  /* 0x0000011000017945 */ /* 0x000fe20003800200 */
[----:B---3--:R-:W-:Y:S01]  /*02e0*/  FADD R27, R22, -R27 ;  /* 0x8000001b161b7221 */ /* 0x008fe20000000000 */
[----:B----4-:R-:W-:-:S03]  /*02f0*/  FADD R26, R20, -R25 ;  /* 0x80000019141a7221 */ /* 0x010fc60000000000 */
[----:B------:R-:W-:-:S04]  /*0300*/  FMUL R25, R27, R27 ;  /* 0x0000001b1b197220 */ /* 0x000fc80000400000 */
[----:B------:R-:W-:-:S05]  /*0310*/  FFMA R10, R26, R26, R25 ;  /* 0x0000001a1a0a7223 */ /* 0x000fca0000000019 */
[----:B------:R-:W-:Y:S01]  /*0320*/  IADD3 R0, PT, PT, R10, -0xd000000, RZ ;  /* 0xf30000000a007810 */ /* 0x000fe20007ffe0ff */
[----:B------:R0:W1:Y:S03]  /*0330*/  MUFU.RSQ R25, R10 ;  /* 0x0000000a00197308 */ /* 0x0000660000001400 */
[----:B------:R-:W-:-:S13]  /*0340*/  ISETP.GT.U32.AND P0, PT, R0, 0x727fffff, PT ;  /* 0x727fffff0000780c */ /* 0x000fda0003f04070 */
[----:B0-----:R-:W-:Y:S05]  /*0350*/  @!P0 BRA `(.L_x_71) ;  /* 0x0000000000108947 */ /* 0x001fea0003800000 */
[----:B------:R-:W-:Y:S02]  /*0360*/  MOV R2, R10 ;  /* 0x0000000a00027202 */ /* 0x000fe40000000f00 */
[----:B------:R-:W-:-:S07]  /*0370*/  MOV R0, 0x390 ;  /* 0x0000039000007802 */ /* 0x000fce0000000f00 */
[----:B-12---:R-:W-:Y:S05]  /*0380*/  CALL.REL.NOINC `($__internal_2_$__cuda_sm20_sqrt_rn_f32_slowpath) ;  /* 0x0000001000007944 */ /* 0x006fea0003c00000 */
[----:B------:R-:W-:Y:S05]  /*0390*/  BRA `(.L_x_72) ;  /* 0x0000000000107947 */ /* 0x000fea0003800000 */
.L_x_71:
[----:B-1----:R-:W-:Y:S01]  /*03a0*/  FMUL.FTZ R23, R10, R25 ;  /* 0x000000190a177220 */ /* 0x002fe20000410000 */
[----:B------:R-:W-:-:S03]  /*03b0*/  FMUL.FTZ R2, R25, 0.5 ;  /* 0x3f00000019027820 */ /* 0x000fc60000410000 */
[----:B------:R-:W-:-:S04]  /*03c0*/  FFMA R0, -R23, R23, R10 ;  /* 0x0000001717007223 */ /* 0x000fc8000000010a */
[----:B------:R-:W-:-:S07]  /*03d0*/  FFMA R23, R0, R2, R23 ;  /* 0x0000000200177223 */ /* 0x000fce0000000017 */
.L_x_72:
[----:B--2---:R-:W-:Y:S05]  /*03e0*/  BSYNC.RECONVERGENT B1 ;  /* 0x0000000000017941 */ /* 0x004fea0003800200 */
.L_x_70:
        /* <DEDUP_REMOVED lines=14> */
[----:B------:R-:W-:Y:S05]  /*04d0*/  CALL.REL.NOINC `($__internal_3_$__cuda_sm3x_div_rn_noftz_f32_slowpath) ;  /* 0x0000001000047944 */ /* 0x000fea0003c00000 */
.L_x_74:
[----:B------:R-:W-:Y:S05]  /*04e0*/  BSYNC.RECONVERGENT B1 ;  /* 0x0000000000017941 */ /* 0x000fea0003800200 */
.L_x_73:
[-C--:B------:R-:W-:Y:S01]  /*04f0*/  FFMA R9, R26, R0.reuse, R9 ;  /* 0x000000001a097223 */ /* 0x080fe20000000009 */
[----:B------:R-:W-:-:S07]  /*0500*/  FFMA R8, R27, R0, R8 ;  /* 0x000000001b087223 */ /* 0x000fce0000000008 */
.L_x_69:
[----:B--2---:R-:W-:Y:S05]  /*0510*/  BSYNC.RECONVERGENT B0 ;  /* 0x0000000000007941 */ /* 0x004fea0003800200 */
.L_x_68:
[----:B------:R-:W-:Y:S01]  /*0520*/  UIADD3 UR9, UPT, UPT, UR4, 0x1, URZ ;  /* 0x0000000104097890 */ /* 0x000fe2000fffe0ff */
[----:B------:R-:W-:Y:S05]  /*0530*/  BSSY.RECONVERGENT B0, `(.L_x_75) ;  /* 0x0000033000007945 */ /* 0x000fea0003800200 */
[----:B------:R-:W-:-:S13]  /*0540*/  ISETP.NE.AND P0, PT, R7, UR9, PT ;  /* 0x0000000907007c0c */ /* 0x000fda000bf05270 */
[----:B------:R-:W-:Y:S05]  /*0550*/  @!P0 BRA `(.L_x_76) ;  /* 0x0000000000c08947 */ /* 0x000fea0003800000 */
[----:B------:R-:W-:Y:S01]  /*0560*/  UIADD3 UR9, UP1, UPT, UR6, UR14, URZ ;  /* 0x0000000e06097290 */ /* 0x000fe2000ff3e0ff */
[----:B------:R-:W2:Y:S01]  /*0570*/  LDG.E R27, desc[UR16][R14.64] ;  /* 0x000000100e1b7981 */ /* 0x000ea2000c1e1900 */
[----:B------:R-:W-:Y:S02]  /*0580*/  UIADD3 UR18, UP0, UPT, UR6, UR12, URZ ;  /* 0x0000000c06127290 */ /* 0x000fe4000ff1e0ff */
[----:B------:R-:W-:Y:S01]  /*0590*/  UIADD3.X UR11, UPT, UPT, UR7, UR15, URZ, UP1, !UPT ;  /* 0x0000000f070b7290 */ /* 0x000fe20008ffe4ff */
[----:B------:R-:W3:Y:S01]  /*05a0*/  LDG.E R25, desc[UR16][R12.64] ;  /* 0x000000100c197981 */ /* 0x000ee2000c1e1900 */
[----:B------:R-:W-:Y:S01]  /*05b0*/  UIADD3.X UR19, UPT, UPT, UR7, UR13, URZ, UP0, !UPT ;  /* 0x0000000d07137290 */ /* 0x000fe200087fe4ff */
[----:B------:R-:W-:Y:S02]  /*05c0*/  MOV R22, UR9 ;  /* 0x0000000900167c02 */ /* 0x000fe40008000f00 */
[----:B------:R-:W-:Y:S01]  /*05d0*/  MOV R20, UR18 ;  /* 0x0000001200147c02 */ /* 0x000fe20008000f00 */
[----:B------:R-:W-:-:S02]  /*05e0*/  IMAD.U32 R23, RZ, RZ, UR11 ;  /* 0x0000000bff177e24 */ /* 0x000fc4000f8e00ff */
[----:B------:R-:W-:-:S03]  /*05f0*/  MOV R21, UR19 ;  /* 0x0000001300157c02 */ /* 0x000fc60008000f00 */
[----:B------:R-:W2:Y:S04]  /*0600*/  LDG.E R22, desc[UR16][R22.64+-0x8] ;  /* 0xfffff81016167981 */ /* 0x000ea8000c1e1900 */
[----:B------:R-:W3:Y:S01]  /*0610*/  LDG.E R20, desc[UR16][R20.64+-0x8] ;  /* 0xfffff81014147981 */ /* 0x000ee2000c1e1900 */
[----:B------:R-:W-:Y:S01]  /*0620*/  BSSY.RECONVERGENT B1, `(.L_x_77) ;  /* 0x0000011000017945 */ /* 0x000fe20003800200 */
[----:B--2---:R-:W-:Y:S01]  /*0630*/  FADD R27, R22, -R27 ;  /* 0x8000001b161b7221 */ /* 0x004fe20000000000 */
[----:B---3--:R-:W-:-:S03]  /*0640*/  FADD R26, R20, -R25 ;  /* 0x80000019141a7221 */ /* 0x008fc60000000000 */
[----:B------:R-:W-:-:S04]  /*0650*/  FMUL R25, R27, R27 ;  /* 0x0000001b1b197220 */ /* 0x000fc80000400000 */
[----:B------:R-:W-:-:S05]  /*0660*/  FFMA R10, R26, R26, R25 ;  /* 0x0000001a1a0a7223 */ /* 0x000fca0000000019 */
[----:B------:R-:W-:Y:S01]  /*0670*/  IADD3 R0, PT, PT, R10, -0xd000000, RZ ;  /* 0xf30000000a007810 */ /* 0x000fe20007ffe0ff */
[----:B------:R2:W3:Y:S03]  /*0680*/  MUFU.RSQ R25, R10 ;  /* 0x0000000a00197308 */ /* 0x0004e60000001400 */
[----:B------:R-:W-:-:S13]  /*0690*/  ISETP.GT.U32.AND P0, PT, R0, 0x727fffff, PT ;  /* 0x727fffff0000780c */ /* 0x000fda0003f04070 */
[----:B--2---:R-:W-:Y:S05]  /*06a0*/  @!P0 BRA `(.L_x_78) ;  /* 0x0000000000108947 */ /* 0x004fea0003800000 */
[----:B------:R-:W-:Y:S01]  /*06b0*/  IMAD.MOV.U32 R2, RZ, RZ, R10 ;  /* 0x000000ffff027224 */ /* 0x000fe200078e000a */
[----:B------:R-:W-:-:S07]  /*06c0*/  MOV R0, 0x6e0 ;  /* 0x000006e000007802 */ /* 0x000fce0000000f00 */
[----:B01-3--:R-:W-:Y:S05]  /*06d0*/  CALL.REL.NOINC `($__internal_2_$__cuda_sm20_sqrt_rn_f32_slowpath) ;  /* 0x0000000c002c7944 */ /* 0x00bfea0003c00000 */
[----:B------:R-:W-:Y:S05]  /*06e0*/  BRA `(.L_x_79) ;  /* 0x0000000000107947 */ /* 0x000fea0003800000 */
.L_x_78:
[----:B---3--:R-:W-:Y:S01]  /*06f0*/  FMUL.FTZ R23, R10, R25 ;  /* 0x000000190a177220 */ /* 0x008fe20000410000 */
[----:B------:R-:W-:-:S03]  /*0700*/  FMUL.FTZ R2, R25, 0.5 ;  /* 0x3f00000019027820 */ /* 0x000fc60000410000 */
[----:B------:R-:W-:-:S04]  /*0710*/  FFMA R0, -R23, R23, R10 ;  /* 0x0000001717007223 */ /* 0x000fc8000000010a */
[----:B------:R-:W-:-:S07]  /*0720*/  FFMA R23, R0, R2, R23 ;  /* 0x0000000200177223 */ /* 0x000fce0000000017 */
.L_x_79:
[----:B------:R-:W-:Y:S05]  /*0730*/  BSYNC.RECONVERGENT B1 ;  /* 0x0000000000017941 */ /* 0x000fea0003800200 */
.L_x_77:
[----:B------:R-:W-:-:S13]  /*0740*/  FSETP.GT.AND P0, PT, R23, 0.0099999997764825820923, PT ;  /* 0x3c23d70a1700780b */ /* 0x000fda0003f04000 */
[----:B------:R-:W-:Y:S05]  /*0750*/  @!P0 BRA `(.L_x_76) ;  /* 0x0000000000408947 */ /* 0x000fea0003800000 */
[-C--:B------:R-:W-:Y:S01]  /*0760*/  FMUL R0, R23, R23.reuse ;  /* 0x0000001717007220 */ /* 0x080fe20000400000 */
[----:B------:R-:W-:Y:S03]  /*0770*/  BSSY.RECONVERGENT B1, `(.L_x_80) ;  /* 0x000000c000017945 */ /* 0x000fe60003800200 */
[----:B------:R-:W-:-:S04]  /*0780*/  FMUL R22, R0, R23 ;  /* 0x0000001700167220 */ /* 0x000fc80000400000 */
[----:B------:R-:W2:Y:S08]  /*0790*/  MUFU.RCP R0, R22 ;  /* 0x0000001600007308 */ /* 0x000eb00000001000 */
[----:B------:R-:W3:Y:S01]  /*07a0*/  FCHK P0, R5, R22 ;  /* 0x0000001605007302 */ /* 0x000ee20000000000 */
[----:B--2---:R-:W-:-:S04]  /*07b0*/  FFMA R21, -R22, R0, 1 ;  /* 0x3f80000016157423 */ /* 0x004fc80000000100 */
[----:B------:R-:W-:-:S04]  /*07c0*/  FFMA R0, R0, R21, R0 ;  /* 0x0000001500007223 */ /* 0x000fc80000000000 */
[----:B------:R-:W-:-:S04]  /*07d0*/  FFMA R21, R0, 10, RZ ;  /* 0x4120000000157823 */ /* 0x000fc800000000ff */
[----:B------:R-:W-:-:S04]  /*07e0*/  FFMA R2, -R22, R21, 10 ;  /* 0x4120000016027423 */ /* 0x000fc80000000115 */
[----:B------:R-:W-:Y:S01]  /*07f0*/  FFMA R0, R0, R2, R21 ;  /* 0x0000000200007223 */ /* 0x000fe20000000015 */
[----:B---3--:R-:W-:Y:S06]  /*0800*/  @!P0 BRA `(.L_x_81) ;  /* 0x0000000000088947 */ /* 0x008fec0003800000 */
[----:B------:R-:W-:-:S07]  /*0810*/  MOV R10, 0x830 ;  /* 0x00000830000a7802 */ /* 0x000fce0000000f00 */
[----:B01----:R-:W-:Y:S05]  /*0820*/  CALL.REL.NOINC `($__internal_3_$__cuda_sm3x_div_rn_noftz_f32_slowpath) ;  /* 0x0000000c00307944 */ /* 0x003fea0003c00000 */
.L_x_81:
[----:B------:R-:W-:Y:S05]  /*0830*/  BSYNC.RECONVERGENT B1 ;  /* 0x0000000000017941 */ /* 0x000fea0003800200 */
.L_x_80:
[-C--:B------:R-:W-:Y:S01]  /*0840*/  FFMA R9, R26, R0.reuse, R9 ;  /* 0x000000001a097223 */ /* 0x080fe20000000009 */
[----:B------:R-:W-:-:S07]  /*0850*/  FFMA R8, R27, R0, R8 ;  /* 0x000000001b087223 */ /* 0x000fce0000000008 */
.L_x_76:
[----:B------:R-:W-:Y:S05]  /*0860*/  BSYNC.RECONVERGENT B0 ;  /* 0x0000000000007941 */ /* 0x000fea0003800200 */
.L_x_75:
        /* <DEDUP_REMOVED lines=11> */
[----:B------:R-:W-:Y:S02]  /*0920*/  MOV R20, UR9 ;  /* 0x0000000900147c02 */ /* 0x000fe40008000f00 */
[----:B------:R-:W-:Y:S01]  /*0930*/  MOV R23, UR19 ;  /* 0x0000001300177c02 */ /* 0x000fe20008000f00 */
[----:B------:R-:W-:-:S04]  /*0940*/  IMAD.U32 R21, RZ, RZ, UR11 ;  /* 0x0000000bff157e24 */ /* 0x000fc8000f8e00ff */
        /* <DEDUP_REMOVED lines=11> */
[----:B------:R-:W-:Y:S02]  /*0a00*/  MOV R2, R10 ;  /* 0x0000000a00027202 */ /* 0x000fe40000000f00 */
[----:B------:R-:W-:-:S07]  /*0a10*/  MOV R0, 0xa30 ;  /* 0x00000a3000007802 */ /* 0x000fce0000000f00 */
[----:B01-3--:R-:W-:Y:S05]  /*0a20*/  CALL.REL.NOINC `($__internal_2_$__cuda_sm20_sqrt_rn_f32_slowpath) ;  /* 0x0000000800587944 */ /* 0x00bfea0003c00000 */
[----:B------:R-:W-:Y:S05]  /*0a30*/  BRA `(.L_x_86) ;  /* 0x0000000000107947 */ /* 0x000fea0003800000 */
.L_x_85:
[----:B---3--:R-:W-:Y:S01]  /*0a40*/  FMUL.FTZ R23, R10, R25 ;  /* 0x000000190a177220 */ /* 0x008fe20000410000 */
[----:B------:R-:W-:-:S03]  /*0a50*/  FMUL.FTZ R2, R25, 0.5 ;  /* 0x3f00000019027820 */ /* 0x000fc60000410000 */
[----:B------:R-:W-:-:S04]  /*0a60*/  FFMA R0, -R23, R23, R10 ;  /* 0x0000001717007223 */ /* 0x000fc8000000010a */
[----:B------:R-:W-:-:S07]  /*0a70*/  FFMA R23, R0, R2, R23 ;  /* 0x0000000200177223 */ /* 0x000fce0000000017 */
.L_x_86:
[----:B------:R-:W-:Y:S05]  /*0a80*/  BSYNC.RECONVERGENT B1 ;  /* 0x0000000000017941 */ /* 0x000fea0003800200 */
.L_x_84:
        /* <DEDUP_REMOVED lines=15> */
.L_x_88:
[----:B------:R-:W-:Y:S05]  /*0b80*/  BSYNC.RECONVERGENT B1 ;  /* 0x0000000000017941 */ /* 0x000fea0003800200 */
.L_x_87:
[-C--:B------:R-:W-:Y:S01]  /*0b90*/  FFMA R9, R26, R0.reuse, R9 ;  /* 0x000000001a097223 */ /* 0x080fe20000000009 */
[----:B------:R-:W-:-:S07]  /*0ba0*/  FFMA R8, R27, R0, R8 ;  /* 0x000000001b087223 */ /* 0x000fce0000000008 */
.L_x_83:
[----:B------:R-:W-:Y:S05]  /*0bb0*/  BSYNC.RECONVERGENT B0 ;  /* 0x0000000000007941 */ /* 0x000fea0003800200 */
.L_x_82:
        /* <DEDUP_REMOVED lines=10> */
[----:B------:R-:W-:Y:S01]  /*0c60*/  MOV R22, UR18 ;  /* 0x0000001200167c02 */ /* 0x000fe20008000f00 */
[----:B------:R-:W-:Y:S02]  /*0c70*/  IMAD.U32 R20, RZ, RZ, UR9 ;  /* 0x00000009ff147e24 */ /* 0x000fe4000f8e00ff */
[----:B------:R-:W-:-:S02]  /*0c80*/  MOV R23, UR19 ;  /* 0x0000001300177c02 */ /* 0x000fc40008000f00 */
        /* <DEDUP_REMOVED lines=16> */
.L_x_92:
[----:B---3--:R-:W-:Y:S01]  /*0d90*/  FMUL.FTZ R23, R10, R25 ;  /* 0x000000190a177220 */ /* 0x008fe20000410000 */
[----:B------:R-:W-:-:S03]  /*0da0*/  FMUL.FTZ R2, R25, 0.5 ;  /* 0x3f00000019027820 */ /* 0x000fc60000410000 */
[----:B------:R-:W-:-:S04]  /*0db0*/  FFMA R0, -R23, R23, R10 ;  /* 0x0000001717007223 */ /* 0x000fc8000000010a */
[----:B------:R-:W-:-:S07]  /*0dc0*/  FFMA R23, R0, R2, R23 ;  /* 0x0000000200177223 */ /* 0x000fce0000000017 */
.L_x_93:
[----:B------:R-:W-:Y:S05]  /*0dd0*/  BSYNC.RECONVERGENT B1 ;  /* 0x0000000000017941 */ /* 0x000fea0003800200 */
.L_x_91:
        /* <DEDUP_REMOVED lines=15> */
.L_x_95:
[----:B------:R-:W-:Y:S05]  /*0ed0*/  BSYNC.RECONVERGENT B1 ;  /* 0x0000000000017941 */ /* 0x000fea0003800200 */
.L_x_94:
[-C--:B------:R-:W-:Y:S01]  /*0ee0*/  FFMA R9, R26, R0.reuse, R9 ;  /* 0x000000001a097223 */ /* 0x080fe20000000009 */
[----:B------:R-:W-:-:S07]  /*0ef0*/  FFMA R8, R27, R0, R8 ;  /* 0x000000001b087223 */ /* 0x000fce0000000008 */
.L_x_90:
[----:B------:R-:W-:Y:S05]  /*0f00*/  BSYNC.RECONVERGENT B0 ;  /* 0x0000000000007941 */ /* 0x000fea0003800200 */
.L_x_89:
[----:B------:R-:W-:Y:S01]  /*0f10*/  UIADD3 UR4, UPT, UPT, UR4, 0x4, URZ ;  /* 0x0000000404047890 */ /* 0x000fe2000fffe0ff */
[----:B------:R-:W-:Y:S01]  /*0f20*/  IADD3 R3, PT, PT, R3, 0x4, RZ ;  /* 0x0000000403037810 */ /* 0x000fe20007ffe0ff */
[----:B------:R-:W-:Y:S01]  /*0f30*/  UIADD3 UR6, UP0, UPT, UR6, 0x10, URZ ;  /* 0x0000001006067890 */ /* 0x000fe2000ff1e0ff */
[----:B------:R-:W-:-:S03]  /*0f40*/  VIADD R4, R4, 0x4 ;  /* 0x0000000404047836 */ /* 0x000fc60000000000 */
[----:B------:R-:W-:Y:S01]  /*0f50*/  ISETP.NE.AND P0, PT, R6, UR4, PT ;  /* 0x0000000406007c0c */ /* 0x000fe2000bf05270 */
[----:B------:R-:W-:-:S12]  /*0f60*/  UIADD3.X UR7, UPT, UPT, URZ, UR7, URZ, UP0, !UPT ;  /* 0x00000007ff077290 */ /* 0x000fd800087fe4ff */
[----:B------:R-:W-:Y:S05]  /*0f70*/  @P0 BRA `(.L_x_96) ;  /* 0xfffffff000b00947 */ /* 0x000fea000383ffff */
.L_x_67:
[----:B------:R-:W-:-:S09]  /*0f80*/  UISETP.NE.AND UP0, UPT, UR10, URZ, UPT ;  /* 0x000000ff0a00728c */ /* 0x000fd2000bf05270 */
[----:B------:R-:W-:Y:S05]  /*0f90*/  BRA.U !UP0, `(.L_x_66) ;  /* 0x0000000108e07547 */ /* 0x000fea000b800000 */
[----:B-1----:R-:W1:Y:S01]  /*0fa0*/  LDC.64 R18, c[0x0][0x380] ;  /* 0x0000e000ff127b82 */ /* 0x002e620000000a00 */
[C---:B------:R-:W-:Y:S01]  /*0fb0*/  IADD3 R11, PT, PT, R6.reuse, -UR5, -R11 ;  /* 0x80000005060b7c10 */ /* 0x040fe2000fffe80b */
[----:B------:R-:W-:Y:S01]  /*0fc0*/  UIADD3 UR4, UPT, UPT, -UR10, URZ, URZ ;  /* 0x000000ff0a047290 */ /* 0x000fe2000fffe1ff */
[----:B------:R-:W-:-:S05]  /*0fd0*/  IADD3 R6, PT, PT, R6, UR8, RZ ;  /* 0x0000000806067c10 */ /* 0x000fca000fffe0ff */
[----:B0-----:R-:W0:Y:S06]  /*0fe0*/  LDC.64 R16, c[0x0][0x388] ;  /* 0x0000e200ff107b82 */ /* 0x001e2c0000000a00 */
.L_x_104:
[----:B------:R-:W-:Y:S01]  /*0ff0*/  ISETP.NE.AND P0, PT, R11, RZ, PT ;  /* 0x000000ff0b00720c */ /* 0x000fe20003f05270 */
[----:B------:R-:W-:Y:S01]  /*1000*/  UIADD3 UR4, UPT, UPT, UR4, 0x1, URZ ;  /* 0x0000000104047890 */ /* 0x000fe2000fffe0ff */
[----:B------:R-:W-:Y:S03]  /*1010*/  BSSY.RECONVERGENT B0, `(.L_x_97) ;  /* 0x000002d000007945 */ /* 0x000fe60003800200 */
[----:B------:R-:W-:-:S08]  /*1020*/  UISETP.NE.AND UP0, UPT, UR4, URZ, UPT ;  /* 0x000000ff0400728c */ /* 0x000fd0000bf05270 */
[----:B------:R-:W-:Y:S05]  /*1030*/  @!P0 BRA `(.L_x_98) ;  /* 0x0000000000a88947 */ /* 0x000fea0003800000 */
[C---:B0-----:R-:W-:Y:S01]  /*1040*/  IMAD.WIDE R22, R6.reuse, 0x4, R16 ;  /* 0x0000000406167825 */ /* 0x041fe200078e0210 */
[----:B------:R-:W2:Y:S03]  /*1050*/  LDG.E R0, desc[UR16][R14.64] ;  /* 0x000000100e007981 */ /* 0x000ea6000c1e1900 */
[----:B-1----:R-:W-:Y:S01]  /*1060*/  IMAD.WIDE R20, R6, 0x4, R18 ;  /* 0x0000000406147825 */ /* 0x002fe200078e0212 */
[----:B------:R-:W2:Y:S04]  /*1070*/  LDG.E R3, desc[UR16][R22.64] ;  /* 0x0000001016037981 */ /* 0x000ea8000c1e1900 */
[----:B------:R-:W3:Y:S04]  /*1080*/  LDG.E R4, desc[UR16][R20.64] ;  /* 0x0000001014047981 */ /* 0x000ee8000c1e1900 */
[----:B------:R-:W3:Y:S01]  /*1090*/  LDG.E R25, desc[UR16][R12.64] ;  /* 0x000000100c197981 */ /* 0x000ee2000c1e1900 */
[----:B------:R-:W-:Y:S01]  /*10a0*/  BSSY.RECONVERGENT B1, `(.L_x_99) ;  /* 0x0000011000017945 */ /* 0x000fe20003800200 */
[----:B--2---:R-:W-:Y:S01]  /*10b0*/  FADD R3, R3, -R0 ;  /* 0x8000000003037221 */ /* 0x004fe20000000000 */
[----:B---3--:R-:W-:-:S03]  /*10c0*/  FADD R4, R4, -R25 ;  /* 0x8000001904047221 */ /* 0x008fc60000000000 */
        /* <DEDUP_REMOVED lines=8> */
[----:B-1----:R-:W-:Y:S05]  /*1150*/  CALL.REL.NOINC `($__internal_2_$__cuda_sm20_sqrt_rn_f32_slowpath) ;  /* 0x00000000008c7944 */ /* 0x002fea0003c00000 */
[----:B------:R-:W-:Y:S05]  /*1160*/  BRA `(.L_x_101) ;  /* 0x0000000000107947 */ /* 0x000fea0003800000 */
.L_x_100:
[----:B-1----:R-:W-:Y:S01]  /*1170*/  FMUL.FTZ R23, R10, R25 ;  /* 0x000000190a177220 */ /* 0x002fe20000410000 */
[----:B------:R-:W-:-:S03]  /*1180*/  FMUL.FTZ R2, R25, 0.5 ;  /* 0x3f00000019027820 */ /* 0x000fc60000410000 */
[----:B------:R-:W-:-:S04]  /*1190*/  FFMA R0, -R23, R23, R10 ;  /* 0x0000001717007223 */ /* 0x000fc8000000010a */
[----:B------:R-:W-:-:S07]  /*11a0*/  FFMA R23, R0, R2, R23 ;  /* 0x0000000200177223 */ /* 0x000fce0000000017 */
.L_x_101:
[----:B------:R-:W-:Y:S05]  /*11b0*/  BSYNC.RECONVERGENT B1 ;  /* 0x0000000000017941 */ /* 0x000fea0003800200 */
.L_x_99:
        /* <DEDUP_REMOVED lines=15> */
.L_x_103:
[----:B------:R-:W-:Y:S05]  /*12b0*/  BSYNC.RECONVERGENT B1 ;  /* 0x0000000000017941 */ /* 0x000fea0003800200 */
.L_x_102:
[-C--:B------:R-:W-:Y:S01]  /*12c0*/  FFMA R9, R4, R0.reuse, R9 ;  /* 0x0000000004097223 */ /* 0x080fe20000000009 */
[----:B------:R-:W-:-:S07]  /*12d0*/  FFMA R8, R3, R0, R8 ;  /* 0x0000000003087223 */ /* 0x000fce0000000008 */
.L_x_98:
[----:B------:R-:W-:Y:S05]  /*12e0*/  BSYNC.RECONVERGENT B0 ;  /* 0x0000000000007941 */ /* 0x000fea0003800200 */
.L_x_97:
[----:B------:R-:W-:Y:S01]  /*12f0*/  IADD3 R6, PT, PT, R6, 0x1, RZ ;  /* 0x0000000106067810 */ /* 0x000fe20007ffe0ff */
[----:B------:R-:W-:Y:S01]  /*1300*/  VIADD R11, R11, 0x1 ;  /* 0x000000010b0b7836 */ /* 0x000fe20000000000 */
[----:B------:R-:W-:Y:S06]  /*1310*/  BRA.U UP0, `(.L_x_104) ;  /* 0xfffffffd00347547 */ /* 0x000fec000b83ffff */
.L_x_66:
[----:B------:R-:W2:Y:S08]  /*1320*/  LDC.64 R2, c[0x0][0x390] ;  /* 0x0000e400ff027b82 */ /* 0x000eb00000000a00 */
[----:B------:R-:W3:Y:S01]  /*1330*/  LDC.64 R4, c[0x0][0x398] ;  /* 0x0000e600ff047b82 */ /* 0x000ee20000000a00 */
[----:B--2---:R-:W-:-:S05]  /*1340*/  IMAD.WIDE R2, R7, 0x4, R2 ;  /* 0x0000000407027825 */ /* 0x004fca00078e0202 */
[----:B------:R-:W-:Y:S01]  /*1350*/  STG.E desc[UR16][R2.64], R9 ;  /* 0x0000000902007986 */ /* 0x000fe2000c101910 */
[----:B---3--:R-:W-:-:S05]  /*1360*/  IMAD.WIDE R4, R7, 0x4, R4 ;  /* 0x0000000407047825 */ /* 0x008fca00078e0204 */
[----:B------:R-:W-:Y:S01]  /*1370*/  STG.E desc[UR16][R4.64], R8 ;  /* 0x0000000804007986 */ /* 0x000fe2000c101910 */
[----:B------:R-:W-:Y:S05]  /*1380*/  EXIT ;  /* 0x000000000000794d */ /* 0x000fea0003800000 */
        .weak           $__internal_2_$__cuda_sm20_sqrt_rn_f32_slowpath
        .type           $__internal_2_$__cuda_sm20_sqrt_rn_f32_slowpath,@function
        .size           $__internal_2_$__cuda_sm20_sqrt_rn_f32_slowpath,($__internal_3_$__cuda_sm3x_div_rn_noftz_f32_slowpath - $__internal_2_$__cuda_sm20_sqrt_rn_f32_slowpath)
$__internal_2_$__cuda_sm20_sqrt_rn_f32_slowpath:
        /* <DEDUP_REMOVED lines=10> */
[----:B------:R-:W-:-:S04]  /*1430*/  @P0 FFMA R22, R2, 1.84467440737095516160e+19, RZ ;  /* 0x5f80000002160823 */ /* 0x000fc800000000ff */
[----:B------:R-:W0:Y:S02]  /*1440*/  @P0 MUFU.RSQ R23, R22 ;  /* 0x0000001600170308 */ /* 0x000e240000001400 */
[----:B0-----:R-:W-:Y:S01]  /*1450*/  @P0 FMUL.FTZ R21, R22, R23 ;  /* 0x0000001716150220 */ /* 0x001fe20000410000 */
[----:B------:R-:W-:Y:S01]  /*1460*/  @P0 FMUL.FTZ R10, R23, 0.5 ;  /* 0x3f000000170a0820 */ /* 0x000fe20000410000 */
[----:B------:R-:W-:Y:S02]  /*1470*/  @!P0 MOV R23, R2 ;  /* 0x0000000200178202 */ /* 0x000fe40000000f00 */
[----:B------:R-:W-:-:S04]  /*1480*/  @P0 FADD.FTZ R20, -R21, -RZ ;  /* 0x800000ff15140221 */ /* 0x000fc80000010100 */
[----:B------:R-:W-:-:S04]  /*1490*/  @P0 FFMA R20, R21, R20, R22 ;  /* 0x0000001415140223 */ /* 0x000fc80000000016 */
[----:B------:R-:W-:-:S04]  /*14a0*/  @P0 FFMA R10, R20, R10, R21 ;  /* 0x0000000a140a0223 */ /* 0x000fc80000000015 */
[----:B------:R-:W-:-:S07]  /*14b0*/  @P0 FMUL.FTZ R23, R10, 2.3283064365386962891e-10 ;  /* 0x2f8000000a170820 */ /* 0x000fce0000410000 */
.L_x_105:
[----:B------:R-:W-:Y:S01]  /*14c0*/  MOV R20, R0 ;  /* 0x0000000000147202 */ /* 0x000fe20000000f00 */
[----:B------:R-:W-:-:S04]  /*14d0*/  IMAD.MOV.U32 R21, RZ, RZ, 0x0 ;  /* 0x00000000ff157424 */ /* 0x000fc800078e00ff */
[----:B------:R-:W-:Y:S05]  /*14e0*/  RET.REL.NODEC R20 `(_Z16Acceleration_GPUPfS_S_S_ii) ;  /* 0xffffffe814c47950 */ /* 0x000fea0003c3ffff */
        .weak           $__internal_3_$__cuda_sm3x_div_rn_noftz_f32_slowpath
        .type           $__internal_3_$__cuda_sm3x_div_rn_noftz_f32_slowpath,@function
        .size           $__internal_3_$__cuda_sm3x_div_rn_noftz_f32_slowpath,(.L_x_122 - $__internal_3_$__cuda_sm3x_div_rn_noftz_f32_slowpath)
$__internal_3_$__cuda_sm3x_div_rn_noftz_f32_slowpath:
[----:B------:R-:W-:Y:S01]  /*14f0*/  SHF.R.U32.HI R2, RZ, 0x17, R22 ;  /* 0x00000017ff027819 */ /* 0x000fe20000011616 */
[----:B------:R-:W-:Y:S01]  /*1500*/  BSSY.RECONVERGENT B2, `(.L_x_106) ;  /* 0x0000064000027945 */ /* 0x000fe20003800200 */
[----:B------:R-:W-:Y:S01]  /*1510*/  SHF.R.U32.HI R25, RZ, 0x17, R5 ;  /* 0x00000017ff197819 */ /* 0x000fe20000011605 */
[----:B------:R-:W-:Y:S01]  /*1520*/  HFMA2 R0, -RZ, RZ, 2.5625, 0 ;  /* 0x41200000ff007431 */ /* 0x000fe200000001ff */
[----:B------:R-:W-:Y:S02]  /*1530*/  LOP3.LUT R2, R2, 0xff, RZ, 0xc0, !PT ;  /* 0x000000ff02027812 */ /* 0x000fe400078ec0ff */
[----:B------:R-:W-:Y:S02]  /*1540*/  LOP3.LUT R25, R25, 0xff, RZ, 0xc0, !PT ;  /* 0x000000ff19197812 */ /* 0x000fe400078ec0ff */
[----:B------:R-:W-:Y:S02]  /*1550*/  IADD3 R21, PT, PT, R2, -0x1, RZ ;  /* 0xffffffff02157810 */ /* 0x000fe40007ffe0ff */
[----:B------:R-:W-:-:S02]  /*1560*/  IADD3 R23, PT, PT, R25, -0x1, RZ ;  /* 0xffffffff19177810 */ /* 0x000fc40007ffe0ff */
[----:B------:R-:W-:-:S04]  /*1570*/  ISETP.GT.U32.AND P0, PT, R21, 0xfd, PT ;  /* 0x000000fd1500780c */ /* 0x000fc80003f04070 */
[----:B------:R-:W-:-:S13]  /*1580*/  ISETP.GT.U32.OR P0, PT, R23, 0xfd, P0 ;  /* 0x000000fd1700780c */ /* 0x000fda0000704470 */
[----:B------:R-:W-:Y:S01]  /*1590*/  @!P0 MOV R20, RZ ;  /* 0x000000ff00148202 */ /* 0x000fe20000000f00 */
[----:B------:R-:W-:Y:S06]  /*15a0*/  @!P0 BRA `(.L_x_107) ;  /* 0x0000000000608947 */ /* 0x000fec0003800000 */
[----:B------:R-:W-:Y:S01]  /*15b0*/  IMAD.MOV.U32 R29, RZ, RZ, 0x41200000 ;  /* 0x41200000ff1d7424 */ /* 0x000fe200078e00ff */
        /* <DEDUP_REMOVED lines=23> */
.L_x_107:
[----:B------:R-:W-:Y:S01]  /*1730*/  LEA R21, R2, 0xc0800000, 0x17 ;  /* 0xc080000002157811 */ /* 0x000fe200078eb8ff */
[----:B------:R-:W-:Y:S01]  /*1740*/  VIADD R25, R25, 0xffffff81 ;  /* 0xffffff8119197836 */ /* 0x000fe20000000000 */
[----:B------:R-:W-:Y:S02]  /*1750*/  BSSY.RECONVERGENT B3, `(.L_x_112) ;  /* 0x0000035000037945 */ /* 0x000fe40003800200 */
[----:B------:R-:W-:Y:S01]  /*1760*/  IADD3 R28, PT, PT, -R21, R22, RZ ;  /* 0x00000016151c7210 */ /* 0x000fe20007ffe1ff */
[C---:B------:R-:W-:Y:S01]  /*1770*/  IMAD R0, R25.reuse, -0x800000, R0 ;  /* 0xff80000019007824 */ /* 0x040fe200078e0200 */
[----:B------:R-:W-:Y:S02]  /*1780*/  IADD3 R25, PT, PT, R25, 0x7f, -R2 ;  /* 0x0000007f19197810 */ /* 0x000fe40007ffe802 */
        /* <DEDUP_REMOVED lines=30> */
[----:B------:R-:W-:Y:S01]  /*1970*/  ISETP.NE.AND P1, PT, R2, RZ, PT ;  /* 0x000000ff0200720c */ /* 0x000fe20003f25270 */
[----:B------:R-:W-:Y:S01]  /*1980*/  IMAD.MOV R2, RZ, RZ, -R2 ;  /* 0x000000ffff027224 */ /* 0x000fe200078e0a02 */
[----:B------:R-:W-:-:S02]  /*1990*/  SHF.L.U32 R21, R20, R21, RZ ;  /* 0x0000001514157219 */ /* 0x000fc400000006ff */
[----:B------:R-:W-:Y:S02]  /*19a0*/  FSETP.NEU.FTZ.AND P0, PT, R22, R23, PT ;  /* 0x000000171600720b */ /* 0x000fe40003f1d000 */
[----:B------:R-:W-:Y:S02]  /*19b0*/  SEL R23, R2, RZ, P2 ;  /* 0x000000ff02177207 */ /* 0x000fe40001000000 */
[----:B------:R-:W-:Y:S02]  /*19c0*/  ISETP.NE.AND P1, PT, R21, RZ, P1 ;  /* 0x000000ff1500720c */ /* 0x000fe40000f25270 */
[----:B------:R-:W-:Y:S02]  /*19d0*/  SHF.R.U32.HI R21, RZ, R23, R20 ;  /* 0x00000017ff157219 */ /* 0x000fe40000011614 */
[----:B------:R-:W-:Y:S02]  /*19e0*/  PLOP3.LUT P0, PT, P0, P1, PT, 0xf8, 0x8f ;  /* 0x00000000008f781c */ /* 0x000fe40000703f70 */
[----:B------:R-:W-:-:S02]  /*19f0*/  SHF.R.U32.HI R20, RZ, 0x1, R21 ;  /* 0x00000001ff147819 */ /* 0x000fc40000011615 */
[----:B------:R-:W-:-:S04]  /*1a00*/  SEL R23, RZ, 0x1, !P0 ;  /* 0x00000001ff177807 */ /* 0x000fc80004000000 */
[----:B------:R-:W-:-:S04]  /*1a10*/  LOP3.LUT R2, R23, 0x1, R20, 0xf8, !PT ;  /* 0x0000000117027812 */ /* 0x000fc800078ef814 */
[----:B------:R-:W-:-:S04]  /*1a20*/  LOP3.LUT R21, R2, R21, RZ, 0xc0, !PT ;  /* 0x0000001502157212 */ /* 0x000fc800078ec0ff */
[----:B------:R-:W-:-:S04]  /*1a30*/  IADD3 R21, PT, PT, R20, R21, RZ ;  /* 0x0000001514157210 */ /* 0x000fc80007ffe0ff */
[----:B------:R-:W-:Y:S01]  /*1a40*/  LOP3.LUT R0, R21, R0, RZ, 0xfc, !PT ;  /* 0x0000000015007212 */ /* 0x000fe200078efcff */
[----:B------:R-:W-:Y:S06]  /*1a50*/  BRA `(.L_x_115) ;  /* 0x0000000000107947 */ /* 0x000fec0003800000 */
.L_x_114:
[----:B------:R-:W-:-:S04]  /*1a60*/  LOP3.LUT R0, R0, 0x80000000, RZ, 0xc0, !PT ;  /* 0x8000000000007812 */ /* 0x000fc800078ec0ff */
[----:B------:R-:W-:Y:S01]  /*1a70*/  LOP3.LUT R0, R0, 0x7f800000, RZ, 0xfc, !PT ;  /* 0x7f80000000007812 */ /* 0x000fe200078efcff */
[----:B------:R-:W-:Y:S06]  /*1a80*/  BRA `(.L_x_115) ;  /* 0x0000000000047947 */ /* 0x000fec0003800000 */
.L_x_113:
[----:B------:R-:W-:-:S07]  /*1a90*/  LEA R0, R25, R0, 0x17 ;  /* 0x0000000019007211 */ /* 0x000fce00078eb8ff */
.L_x_115:
[----:B------:R-:W-:Y:S05]  /*1aa0*/  BSYNC.RECONVERGENT B3 ;  /* 0x0000000000037941 */ /* 0x000fea0003800200 */
.L_x_112:
[----:B------:R-:W-:Y:S05]  /*1ab0*/  BRA `(.L_x_116) ;  /* 0x0000000000207947 */ /* 0x000fea0003800000 */
.L_x_111:
[----:B------:R-:W-:-:S04]  /*1ac0*/  LOP3.LUT R0, R22, 0x80000000, R0, 0x48, !PT ;  /* 0x8000000016007812 */ /* 0x000fc800078e4800 */
[----:B------:R-:W-:Y:S01]  /*1ad0*/  LOP3.LUT R0, R0, 0x7f800000, RZ, 0xfc, !PT ;  /* 0x7f80000000007812 */ /* 0x000fe200078efcff */
[----:B------:R-:W-:Y:S06]  /*1ae0*/  BRA `(.L_x_116) ;  /* 0x0000000000147947 */ /* 0x000fec0003800000 */
.L_x_110:
[----:B------:R-:W-:Y:S01]  /*1af0*/  LOP3.LUT R0, R22, 0x80000000, R0, 0x48, !PT ;  /* 0x8000000016007812 */ /* 0x000fe200078e4800 */
[----:B------:R-:W-:Y:S06]  /*1b00*/  BRA `(.L_x_116) ;  /* 0x00000000000c7947 */ /* 0x000fec0003800000 */
.L_x_109:
[----:B------:R-:W0:Y:S01]  /*1b10*/  MUFU.RSQ R0, -QNAN ;  /* 0xffc0000000007908 */ /* 0x000e220000001400 */
[----:B------:R-:W-:Y:S05]  /*1b20*/  BRA `(.L_x_116) ;  /* 0x0000000000047947 */ /* 0x000fea0003800000 */
.L_x_108:
[----:B------:R-:W-:-:S07]  /*1b30*/  FADD.FTZ R0, R29, R22 ;  /* 0x000000161d007221 */ /* 0x000fce0000010000 */
.L_x_116:
[----:B------:R-:W-:Y:S05]  /*1b40*/  BSYNC.RECONVERGENT B2 ;  /* 0x0000000000027941 */ /* 0x000fea0003800200 */
.L_x_106:
[----:B------:R-:W-:Y:S01]  /*1b50*/  HFMA2 R21, -RZ, RZ, 0, 0 ;  /* 0x00000000ff157431 */ /* 0x000fe200000001ff */
[----:B------:R-:W-:-:S04]  /*1b60*/  MOV R20, R10 ;  /* 0x0000000a00147202 */ /* 0x000fc80000000f00 */
[----:B0-----:R-:W-:Y:S05]  /*1b70*/  RET.REL.NODEC R20 `(_Z16Acceleration_GPUPfS_S_S_ii) ;  /* 0xffffffe414207950 */ /* 0x001fea0003c3ffff */
.L_x_117:
        /* <DEDUP_REMOVED lines=16> */
.L_x_122:


//--------------------- .text._Z12Position_GPUPfS_S_S_S_S_fii --------------------------
	.section	.text._Z12Position_GPUPfS_S_S_S_S_fii,"ax",@progbits
	.align	128
        .global         _Z12Position_GPUPfS_S_S_S_S_fii
        .type           _Z12Position_GPUPfS_S_S_S_S_fii,@function
        .size           _Z12Position_GPUPfS_S_S_S_S_fii,(.L_x_125 - _Z12Position_GPUPfS_S_S_S_S_fii)
        .other          _Z12Position_GPUPfS_S_S_S_S_fii,@"STO_CUDA_ENTRY STV_DEFAULT"
_Z12Position_GPUPfS_S_S_S_S_fii:
.text._Z12Position_GPUPfS_S_S_S_S_fii:
[----:B------:R-:W-:Y:S01]  /*0000*/  LDC R1, c[0x0][0x37c] ;  /* 0x0000df00ff017b82 */ /* 0x000fe20000000800 */
[----:B------:R-:W0:Y:S07]  /*0010*/  S2R R9, SR_TID.X ;  /* 0x0000000000097919 */ /* 0x000e2e0000002100 */
[----:B------:R-:W0:Y:S01]  /*0020*/  S2UR UR5, SR_CTAID.X ;  /* 0x00000000000579c3 */ /* 0x000e220000002500 */
[----:B------:R-:W1:Y:S01]  /*0030*/  LDCU.64 UR8, c[0x0][0x3b0] ;  /* 0x00007600ff0877ac */ /* 0x000e620008000a00 */
[----:B------:R-:W2:Y:S06]  /*0040*/  LDCU.64 UR6, c[0x0][0x358] ;  /* 0x00006b00ff0677ac */ /* 0x000eac0008000a00 */
[----:B------:R-:W0:Y:S08]  /*0050*/  LDC R6, c[0x0][0x360] ;  /* 0x0000d800ff067b82 */ /* 0x000e300000000800 */
[----:B------:R-:W3:Y:S01]  /*0060*/  LDC R0, c[0x0][0x3b8] ;  /* 0x0000ee00ff007b82 */ /* 0x000ee20000000800 */
[----:B-1----:R-:W-:-:S07]  /*0070*/  UIADD3 UR4, UPT, UPT, UR9, -0x1, URZ ;  /* 0xffffffff09047890 */ /* 0x002fce000fffe0ff */
[----:B------:R-:W1:Y:S08]  /*0080*/  LDC.64 R2, c[0x0][0x3a0] ;  /* 0x0000e800ff027b82 */ /* 0x000e700000000a00 */
[----:B------:R-:W4:Y:S01]  /*0090*/  LDC.64 R4, c[0x0][0x390] ;  /* 0x0000e400ff047b82 */ /* 0x000f220000000a00 */
[----:B0-----:R-:W-:-:S07]  /*00a0*/  IMAD R9, R6, UR5, R9 ;  /* 0x0000000506097c24 */ /* 0x001fce000f8e0209 */
[----:B------:R-:W0:Y:S01]  /*00b0*/  LDC.64 R16, c[0x0][0x380] ;  /* 0x0000e000ff107b82 */ /* 0x000e220000000a00 */
[----:B---3--:R-:W-:Y:S02]  /*00c0*/  IMAD R15, R0, UR4, R9 ;  /* 0x00000004000f7c24 */ /* 0x008fe4000f8e0209 */
[----:B-1----:R-:W-:-:S05]  /*00d0*/  IMAD.WIDE R2, R9, 0x4, R2 ;  /* 0x0000000409027825 */ /* 0x002fca00078e0202 */
[----:B------:R-:W1:Y:S01]  /*00e0*/  LDC.64 R12, c[0x0][0x3a8] ;  /* 0x0000ea00ff0c7b82 */ /* 0x000e620000000a00 */
[----:B--2---:R-:W2:Y:S01]  /*00f0*/  LDG.E R14, desc[UR6][R2.64] ;  /* 0x00000006020e7981 */ /* 0x004ea2000c1e1900 */
[----:B----4-:R-:W-:-:S06]  /*0100*/  IMAD.WIDE R4, R9, 0x4, R4 ;  /* 0x0000000409047825 */ /* 0x010fcc00078e0204 */
[----:B------:R-:W3:Y:S01]  /*0110*/  LDC.64 R10, c[0x0][0x388] ;  /* 0x0000e200ff0a7b82 */ /* 0x000ee20000000a00 */
[----:B------:R-:W4:Y:S01]  /*0120*/  LDG.E R19, desc[UR6][R4.64] ;  /* 0x0000000604137981 */ /* 0x000f22000c1e1900 */
[----:B0-----:R-:W-:-:S06]  /*0130*/  IMAD.WIDE R16, R15, 0x4, R16 ;  /* 0x000000040f107825 */ /* 0x001fcc00078e0210 */
[----:B------:R-:W0:Y:S01]  /*0140*/  LDC.64 R6, c[0x0][0x398] ;  /* 0x0000e600ff067b82 */ /* 0x000e220000000a00 */
[----:B------:R-:W4:Y:S01]  /*0150*/  LDG.E R8, desc[UR6][R16.64] ;  /* 0x0000000610087981 */ /* 0x000f22000c1e1900 */
[----:B-1----:R-:W-:-:S04]  /*0160*/  IMAD.WIDE R12, R9, 0x4, R12 ;  /* 0x00000004090c7825 */ /* 0x002fc800078e020c */
[----:B---3--:R-:W-:-:S04]  /*0170*/  IMAD.WIDE R10, R15, 0x4, R10 ;  /* 0x000000040f0a7825 */ /* 0x008fc800078e020a */
[----:B0-----:R-:W-:-:S04]  /*0180*/  IMAD.WIDE R6, R9, 0x4, R6 ;  /* 0x0000000409067825 */ /* 0x001fc800078e0206 */
[----:B--2---:R-:W-:Y:S01]  /*0190*/  FMUL R14, R14, UR8 ;  /* 0x000000080e0e7c20 */ /* 0x004fe20008400000 */
[----:B----4-:R-:W-:-:S03]  /*01a0*/  FFMA R8, R19, UR8, R8 ;  /* 0x0000000813087c23 */ /* 0x010fc60008000008 */
[----:B------:R-:W-:-:S04]  /*01b0*/  FMUL R19, R14, UR8 ;  /* 0x000000080e137c20 */ /* 0x000fc80008400000 */
[----:B------:R-:W-:Y:S01]  /*01c0*/  FFMA R21, R19, 0.5, R8 ;  /* 0x3f00000013157823 */ /* 0x000fe20000000008 */
[----:B------:R-:W-:-:S05]  /*01d0*/  IMAD.WIDE R18, R0, 0x4, R16 ;  /* 0x0000000400127825 */ /* 0x000fca00078e0210 */
[----:B------:R-:W-:Y:S04]  /*01e0*/  STG.E desc[UR6][R18.64], R21 ;  /* 0x0000001512007986 */ /* 0x000fe8000c101906 */
[----:B------:R-:W2:Y:S04]  /*01f0*/  LDG.E R14, desc[UR6][R12.64] ;  /* 0x000000060c0e7981 */ /* 0x000ea8000c1e1900 */
[----:B------:R-:W3:Y:S04]  /*0200*/  LDG.E R8, desc[UR6][R10.64] ;  /* 0x000000060a087981 */ /* 0x000ee8000c1e1900 */
[----:B------:R-:W3:Y:S01]  /*0210*/  LDG.E R9, desc[UR6][R6.64] ;  /* 0x0000000606097981 */ /* 0x000ee2000c1e1900 */
[----:B--2---:R-:W-:-:S04]  /*0220*/  FMUL R15, R14, UR8 ;  /* 0x000000080e0f7c20 */ /* 0x004fc80008400000 */
[----:B------:R-:W-:Y:S01]  /*0230*/  FMUL R15, R15, UR8 ;  /* 0x000000080f0f7c20 */ /* 0x000fe20008400000 */
[----:B---3--:R-:W-:Y:S01]  /*0240*/  FFMA R14, R9, UR8, R8 ;  /* 0x00000008090e7c23 */ /* 0x008fe20008000008 */
[----:B------:R-:W-:-:S04]  /*0250*/  IMAD.WIDE R8, R0, 0x4, R10 ;  /* 0x0000000400087825 */ /* 0x000fc800078e020a */
[----:B------:R-:W-:-:S05]  /*0260*/  FFMA R15, R15, 0.5, R14 ;  /* 0x3f0000000f0f7823 */ /* 0x000fca000000000e */
[----:B------:R-:W-:Y:S04]  /*0270*/  STG.E desc[UR6][R8.64], R15 ;  /* 0x0000000f08007986 */ /* 0x000fe8000c101906 */
[----:B------:R-:W2:Y:S04]  /*0280*/  LDG.E R2, desc[UR6][R2.64] ;  /* 0x0000000602027981 */ /* 0x000ea8000c1e1900 */
[----:B------:R-:W2:Y:S02]  /*0290*/  LDG.E R17, desc[UR6][R4.64] ;  /* 0x0000000604117981 */ /* 0x000ea4000c1e1900 */
[----:B--2---:R-:W-:-:S05]  /*02a0*/  FFMA R17, R2, UR8, R17 ;  /* 0x0000000802117c23 */ /* 0x004fca0008000011 */
[----:B------:R-:W-:Y:S04]  /*02b0*/  STG.E desc[UR6][R4.64], R17 ;  /* 0x0000001104007986 */ /* 0x000fe8000c101906 */
[----:B------:R-:W2:Y:S04]  /*02c0*/  LDG.E R12, desc[UR6][R12.64] ;  /* 0x000000060c0c7981 */ /* 0x000ea8000c1e1900 */
[----:B------:R-:W2:Y:S02]  /*02d0*/  LDG.E R11, desc[UR6][R6.64] ;  /* 0x00000006060b7981 */ /* 0x000ea4000c1e1900 */
[----:B--2---:R-:W-:-:S05]  /*02e0*/  FFMA R11, R12, UR8, R11 ;  /* 0x000000080c0b7c23 */ /* 0x004fca000800000b */
[----:B------:R-:W-:Y:S01]  /*02f0*/  STG.E desc[UR6][R6.64], R11 ;  /* 0x0000000b06007986 */ /* 0x000fe2000c101906 */
[----:B------:R-:W-:Y:S05]  /*0300*/  EXIT ;  /* 0x000000000000794d */ /* 0x000fea0003800000 */
.L_x_118:
        /* <DEDUP_REMOVED lines=15> */
.L_x_125:


//--------------------- .nv.shared._Z19Acceleration_SharedPfS_S_S_iii --------------------------
	.section	.nv.shared._Z19Acceleration_SharedPfS_S_S_iii,"aw",@nobits
	.sectionflags	@""
	.align	4
.nv.shared._Z19Acceleration_SharedPfS_S_S_iii:
	.zero		3072


//--------------------- .nv.shared.reserved.0     --------------------------
	.section	.nv.shared.reserved.0,"aw",@nobits
	.weak		__nv_reservedSMEM_offset_0_alias
	.size		__nv_reservedSMEM_offset_0_alias, 0, 64
	.other		__nv_reservedSMEM_offset_0_alias,@"STO_CUDA_RESERVED_SHARED STV_DEFAULT"
__nv_reservedSMEM_offset_0_alias:
	.zero		0
	.zero		64


//--------------------- .nv.constant0._Z19Acceleration_SharedPfS_S_S_iii --------------------------
	.section	.nv.constant0._Z19Acceleration_SharedPfS_S_S_iii,"a",@progbits
	.sectionflags	@""
	.align	4
.nv.constant0._Z19Acceleration_SharedPfS_S_S_iii:
	.zero		940


//--------------------- .nv.constant0._Z16Acceleration_GPUPfS_S_S_ii --------------------------
	.section	.nv.constant0._Z16Acceleration_GPUPfS_S_S_ii,"a",@progbits
	.sectionflags	@""
	.align	4
.nv.constant0._Z16Acceleration_GPUPfS_S_S_ii:
	.zero		936


//--------------------- .nv.constant0._Z12Position_GPUPfS_S_S_S_S_fii --------------------------
	.section	.nv.constant0._Z12Position_GPUPfS_S_S_S_S_fii,"a",@progbits
	.sectionflags	@""
	.align	4
.nv.constant0._Z12Position_GPUPfS_S_S_S_S_fii:
	.zero		956


//--------------------- SYMBOLS --------------------------

	.type		.nv.reservedSmem.offset0,@object
	.size		.nv.reservedSmem.offset0,0x4
	.type		.nv.reservedSmem.cap,@object
	.size		.nv.reservedSmem.cap,0x4
